//
// Generated by NVIDIA NVVM Compiler
//
// Compiler Build ID: CL-36424714
// Cuda compilation tools, release 13.0, V13.0.88
// Based on NVVM 20.0.0
//

.version 9.0
.target sm_100
.address_size 64

	// .globl	_Z25random_normal_init_kernelPfim
.global .align 4 .b8 precalc_xorwow_matrix[102400];
.global .align 4 .b8 precalc_xorwow_offset_matrix[102400];
.global .align 4 .b8 mrg32k3aM1[2304];
.global .align 4 .b8 mrg32k3aM2[2304];
.global .align 4 .b8 mrg32k3aM1SubSeq[2016];
.global .align 4 .b8 mrg32k3aM2SubSeq[2016];
.global .align 4 .b8 mrg32k3aM1Seq[2304];
.global .align 4 .b8 mrg32k3aM2Seq[2304];
.const .align 8 .b8 __cr_lgamma_table[72];

.visible .entry _Z25random_normal_init_kernelPfim(
	.param .u64 .ptr .align 1 _Z25random_normal_init_kernelPfim_param_0,
	.param .u32 _Z25random_normal_init_kernelPfim_param_1,
	.param .u64 _Z25random_normal_init_kernelPfim_param_2
)
{
	.local .align 8 .b8 	__local_depot0[48];
	.reg .b64 	%SP;
	.reg .b64 	%SPL;
	.reg .pred 	%p<67>;
	.reg .b32 	%r<1218>;
	.reg .b32 	%f<30>;
	.reg .b64 	%rd<28>;

	mov.u64 	%SPL, __local_depot0;
	ld.param.u64 	%rd10, [_Z25random_normal_init_kernelPfim_param_0];
	ld.param.u32 	%r545, [_Z25random_normal_init_kernelPfim_param_1];
	ld.param.u64 	%rd11, [_Z25random_normal_init_kernelPfim_param_2];
	mov.u32 	%r546, %ctaid.x;
	mov.u32 	%r547, %ntid.x;
	mov.u32 	%r548, %tid.x;
	mad.lo.s32 	%r1, %r546, %r547, %r548;
	setp.ge.s32 	%p1, %r1, %r545;
	@%p1 bra 	$L__BB0_117;
	add.u64 	%rd1, %SPL, 0;
	cvt.s64.s32 	%rd2, %r1;
	cvt.u32.u64 	%r549, %rd11;
	xor.b32  	%r550, %r549, -1429050551;
	mul.lo.s32 	%r551, %r550, 1099087573;
	{ .reg .b32 tmp; mov.b64 {tmp, %r552}, %rd11; }
	xor.b32  	%r553, %r552, -136515619;
	mul.lo.s32 	%r554, %r553, -1703105765;
	add.s32 	%r555, %r551, %r554;
	add.s32 	%r2, %r555, 6615241;
	add.s32 	%r952, %r551, 123456789;
	st.local.v2.u32 	[%rd1], {%r2, %r952};
	xor.b32  	%r951, %r551, 362436069;
	add.s32 	%r556, %r554, 521288629;
	st.local.v2.u32 	[%rd1+8], {%r951, %r556};
	xor.b32  	%r557, %r554, 88675123;
	add.s32 	%r948, %r551, 5783321;
	st.local.v2.u32 	[%rd1+16], {%r557, %r948};
	setp.eq.s32 	%p2, %r1, 0;
	@%p2 bra 	$L__BB0_116;
	mov.b32 	%r935, 0;
	mov.u64 	%rd27, %rd2;
$L__BB0_3:
	mov.u64 	%rd3, %rd27;
	and.b64  	%rd4, %rd3, 3;
	setp.eq.s64 	%p3, %rd4, 0;
	@%p3 bra 	$L__BB0_115;
	mul.wide.u32 	%rd13, %r935, 3200;
	mov.u64 	%rd14, precalc_xorwow_matrix;
	add.s64 	%rd5, %rd14, %rd13;
	mov.b32 	%r948, 0;
	mov.u32 	%r949, %r948;
	mov.u32 	%r950, %r948;
	mov.u32 	%r951, %r948;
	mov.u32 	%r952, %r948;
	mov.u32 	%r941, %r948;
$L__BB0_5:
	mul.wide.u32 	%rd15, %r941, 4;
	add.s64 	%rd16, %rd1, %rd15;
	ld.local.u32 	%r16, [%rd16+4];
	shl.b32 	%r17, %r941, 5;
	mov.b32 	%r947, 0;
$L__BB0_6:
	.pragma "nounroll";
	shr.u32 	%r561, %r16, %r947;
	and.b32  	%r562, %r561, 1;
	setp.eq.b32 	%p4, %r562, 1;
	not.pred 	%p5, %p4;
	add.s32 	%r563, %r17, %r947;
	mul.lo.s32 	%r564, %r563, 5;
	mul.wide.u32 	%rd17, %r564, 4;
	add.s64 	%rd6, %rd5, %rd17;
	@%p5 bra 	$L__BB0_8;
	ld.global.u32 	%r565, [%rd6];
	xor.b32  	%r952, %r952, %r565;
	ld.global.u32 	%r566, [%rd6+4];
	xor.b32  	%r951, %r951, %r566;
	ld.global.u32 	%r567, [%rd6+8];
	xor.b32  	%r950, %r950, %r567;
	ld.global.u32 	%r568, [%rd6+12];
	xor.b32  	%r949, %r949, %r568;
	ld.global.u32 	%r569, [%rd6+16];
	xor.b32  	%r948, %r948, %r569;
$L__BB0_8:
	and.b32  	%r571, %r561, 2;
	setp.eq.s32 	%p6, %r571, 0;
	@%p6 bra 	$L__BB0_10;
	ld.global.u32 	%r572, [%rd6+20];
	xor.b32  	%r952, %r952, %r572;
	ld.global.u32 	%r573, [%rd6+24];
	xor.b32  	%r951, %r951, %r573;
	ld.global.u32 	%r574, [%rd6+28];
	xor.b32  	%r950, %r950, %r574;
	ld.global.u32 	%r575, [%rd6+32];
	xor.b32  	%r949, %r949, %r575;
	ld.global.u32 	%r576, [%rd6+36];
	xor.b32  	%r948, %r948, %r576;
$L__BB0_10:
	and.b32  	%r578, %r561, 4;
	setp.eq.s32 	%p7, %r578, 0;
	@%p7 bra 	$L__BB0_12;
	ld.global.u32 	%r579, [%rd6+40];
	xor.b32  	%r952, %r952, %r579;
	ld.global.u32 	%r580, [%rd6+44];
	xor.b32  	%r951, %r951, %r580;
	ld.global.u32 	%r581, [%rd6+48];
	xor.b32  	%r950, %r950, %r581;
	ld.global.u32 	%r582, [%rd6+52];
	xor.b32  	%r949, %r949, %r582;
	ld.global.u32 	%r583, [%rd6+56];
	xor.b32  	%r948, %r948, %r583;
$L__BB0_12:
	and.b32  	%r585, %r561, 8;
	setp.eq.s32 	%p8, %r585, 0;
	@%p8 bra 	$L__BB0_14;
	ld.global.u32 	%r586, [%rd6+60];
	xor.b32  	%r952, %r952, %r586;
	ld.global.u32 	%r587, [%rd6+64];
	xor.b32  	%r951, %r951, %r587;
	ld.global.u32 	%r588, [%rd6+68];
	xor.b32  	%r950, %r950, %r588;
	ld.global.u32 	%r589, [%rd6+72];
	xor.b32  	%r949, %r949, %r589;
	ld.global.u32 	%r590, [%rd6+76];
	xor.b32  	%r948, %r948, %r590;
$L__BB0_14:
	and.b32  	%r592, %r561, 16;
	setp.eq.s32 	%p9, %r592, 0;
	@%p9 bra 	$L__BB0_16;
	ld.global.u32 	%r593, [%rd6+80];
	xor.b32  	%r952, %r952, %r593;
	ld.global.u32 	%r594, [%rd6+84];
	xor.b32  	%r951, %r951, %r594;
	ld.global.u32 	%r595, [%rd6+88];
	xor.b32  	%r950, %r950, %r595;
	ld.global.u32 	%r596, [%rd6+92];
	xor.b32  	%r949, %r949, %r596;
	ld.global.u32 	%r597, [%rd6+96];
	xor.b32  	%r948, %r948, %r597;
$L__BB0_16:
	and.b32  	%r599, %r561, 32;
	setp.eq.s32 	%p10, %r599, 0;
	@%p10 bra 	$L__BB0_18;
	ld.global.u32 	%r600, [%rd6+100];
	xor.b32  	%r952, %r952, %r600;
	ld.global.u32 	%r601, [%rd6+104];
	xor.b32  	%r951, %r951, %r601;
	ld.global.u32 	%r602, [%rd6+108];
	xor.b32  	%r950, %r950, %r602;
	ld.global.u32 	%r603, [%rd6+112];
	xor.b32  	%r949, %r949, %r603;
	ld.global.u32 	%r604, [%rd6+116];
	xor.b32  	%r948, %r948, %r604;
$L__BB0_18:
	and.b32  	%r606, %r561, 64;
	setp.eq.s32 	%p11, %r606, 0;
	@%p11 bra 	$L__BB0_20;
	ld.global.u32 	%r607, [%rd6+120];
	xor.b32  	%r952, %r952, %r607;
	ld.global.u32 	%r608, [%rd6+124];
	xor.b32  	%r951, %r951, %r608;
	ld.global.u32 	%r609, [%rd6+128];
	xor.b32  	%r950, %r950, %r609;
	ld.global.u32 	%r610, [%rd6+132];
	xor.b32  	%r949, %r949, %r610;
	ld.global.u32 	%r611, [%rd6+136];
	xor.b32  	%r948, %r948, %r611;
$L__BB0_20:
	and.b32  	%r613, %r561, 128;
	setp.eq.s32 	%p12, %r613, 0;
	@%p12 bra 	$L__BB0_22;
	ld.global.u32 	%r614, [%rd6+140];
	xor.b32  	%r952, %r952, %r614;
	ld.global.u32 	%r615, [%rd6+144];
	xor.b32  	%r951, %r951, %r615;
	ld.global.u32 	%r616, [%rd6+148];
	xor.b32  	%r950, %r950, %r616;
	ld.global.u32 	%r617, [%rd6+152];
	xor.b32  	%r949, %r949, %r617;
	ld.global.u32 	%r618, [%rd6+156];
	xor.b32  	%r948, %r948, %r618;
$L__BB0_22:
	and.b32  	%r620, %r561, 256;
	setp.eq.s32 	%p13, %r620, 0;
	@%p13 bra 	$L__BB0_24;
	ld.global.u32 	%r621, [%rd6+160];
	xor.b32  	%r952, %r952, %r621;
	ld.global.u32 	%r622, [%rd6+164];
	xor.b32  	%r951, %r951, %r622;
	ld.global.u32 	%r623, [%rd6+168];
	xor.b32  	%r950, %r950, %r623;
	ld.global.u32 	%r624, [%rd6+172];
	xor.b32  	%r949, %r949, %r624;
	ld.global.u32 	%r625, [%rd6+176];
	xor.b32  	%r948, %r948, %r625;
$L__BB0_24:
	and.b32  	%r627, %r561, 512;
	setp.eq.s32 	%p14, %r627, 0;
	@%p14 bra 	$L__BB0_26;
	ld.global.u32 	%r628, [%rd6+180];
	xor.b32  	%r952, %r952, %r628;
	ld.global.u32 	%r629, [%rd6+184];
	xor.b32  	%r951, %r951, %r629;
	ld.global.u32 	%r630, [%rd6+188];
	xor.b32  	%r950, %r950, %r630;
	ld.global.u32 	%r631, [%rd6+192];
	xor.b32  	%r949, %r949, %r631;
	ld.global.u32 	%r632, [%rd6+196];
	xor.b32  	%r948, %r948, %r632;
$L__BB0_26:
	and.b32  	%r634, %r561, 1024;
	setp.eq.s32 	%p15, %r634, 0;
	@%p15 bra 	$L__BB0_28;
	ld.global.u32 	%r635, [%rd6+200];
	xor.b32  	%r952, %r952, %r635;
	ld.global.u32 	%r636, [%rd6+204];
	xor.b32  	%r951, %r951, %r636;
	ld.global.u32 	%r637, [%rd6+208];
	xor.b32  	%r950, %r950, %r637;
	ld.global.u32 	%r638, [%rd6+212];
	xor.b32  	%r949, %r949, %r638;
	ld.global.u32 	%r639, [%rd6+216];
	xor.b32  	%r948, %r948, %r639;
$L__BB0_28:
	and.b32  	%r641, %r561, 2048;
	setp.eq.s32 	%p16, %r641, 0;
	@%p16 bra 	$L__BB0_30;
	ld.global.u32 	%r642, [%rd6+220];
	xor.b32  	%r952, %r952, %r642;
	ld.global.u32 	%r643, [%rd6+224];
	xor.b32  	%r951, %r951, %r643;
	ld.global.u32 	%r644, [%rd6+228];
	xor.b32  	%r950, %r950, %r644;
	ld.global.u32 	%r645, [%rd6+232];
	xor.b32  	%r949, %r949, %r645;
	ld.global.u32 	%r646, [%rd6+236];
	xor.b32  	%r948, %r948, %r646;
$L__BB0_30:
	and.b32  	%r648, %r561, 4096;
	setp.eq.s32 	%p17, %r648, 0;
	@%p17 bra 	$L__BB0_32;
	ld.global.u32 	%r649, [%rd6+240];
	xor.b32  	%r952, %r952, %r649;
	ld.global.u32 	%r650, [%rd6+244];
	xor.b32  	%r951, %r951, %r650;
	ld.global.u32 	%r651, [%rd6+248];
	xor.b32  	%r950, %r950, %r651;
	ld.global.u32 	%r652, [%rd6+252];
	xor.b32  	%r949, %r949, %r652;
	ld.global.u32 	%r653, [%rd6+256];
	xor.b32  	%r948, %r948, %r653;
$L__BB0_32:
	and.b32  	%r655, %r561, 8192;
	setp.eq.s32 	%p18, %r655, 0;
	@%p18 bra 	$L__BB0_34;
	ld.global.u32 	%r656, [%rd6+260];
	xor.b32  	%r952, %r952, %r656;
	ld.global.u32 	%r657, [%rd6+264];
	xor.b32  	%r951, %r951, %r657;
	ld.global.u32 	%r658, [%rd6+268];
	xor.b32  	%r950, %r950, %r658;
	ld.global.u32 	%r659, [%rd6+272];
	xor.b32  	%r949, %r949, %r659;
	ld.global.u32 	%r660, [%rd6+276];
	xor.b32  	%r948, %r948, %r660;
$L__BB0_34:
	and.b32  	%r662, %r561, 16384;
	setp.eq.s32 	%p19, %r662, 0;
	@%p19 bra 	$L__BB0_36;
	ld.global.u32 	%r663, [%rd6+280];
	xor.b32  	%r952, %r952, %r663;
	ld.global.u32 	%r664, [%rd6+284];
	xor.b32  	%r951, %r951, %r664;
	ld.global.u32 	%r665, [%rd6+288];
	xor.b32  	%r950, %r950, %r665;
	ld.global.u32 	%r666, [%rd6+292];
	xor.b32  	%r949, %r949, %r666;
	ld.global.u32 	%r667, [%rd6+296];
	xor.b32  	%r948, %r948, %r667;
$L__BB0_36:
	and.b32  	%r669, %r561, 32768;
	setp.eq.s32 	%p20, %r669, 0;
	@%p20 bra 	$L__BB0_38;
	ld.global.u32 	%r670, [%rd6+300];
	xor.b32  	%r952, %r952, %r670;
	ld.global.u32 	%r671, [%rd6+304];
	xor.b32  	%r951, %r951, %r671;
	ld.global.u32 	%r672, [%rd6+308];
	xor.b32  	%r950, %r950, %r672;
	ld.global.u32 	%r673, [%rd6+312];
	xor.b32  	%r949, %r949, %r673;
	ld.global.u32 	%r674, [%rd6+316];
	xor.b32  	%r948, %r948, %r674;
$L__BB0_38:
	add.s32 	%r947, %r947, 16;
	setp.ne.s32 	%p21, %r947, 32;
	@%p21 bra 	$L__BB0_6;
	mad.lo.s32 	%r675, %r941, -31, %r17;
	add.s32 	%r941, %r675, 1;
	setp.ne.s32 	%p22, %r941, 5;
	@%p22 bra 	$L__BB0_5;
	st.local.u32 	[%rd1+4], %r952;
	st.local.v2.u32 	[%rd1+8], {%r951, %r950};
	st.local.v2.u32 	[%rd1+16], {%r949, %r948};
	setp.eq.s64 	%p23, %rd4, 1;
	@%p23 bra 	$L__BB0_115;
	mov.b32 	%r948, 0;
	mov.u32 	%r1041, %r948;
	mov.u32 	%r1042, %r948;
	mov.u32 	%r951, %r948;
	mov.u32 	%r952, %r948;
	mov.u32 	%r1033, %r948;
$L__BB0_42:
	mul.wide.u32 	%rd18, %r1033, 4;
	add.s64 	%rd19, %rd1, %rd18;
	ld.local.u32 	%r192, [%rd19+4];
	shl.b32 	%r193, %r1033, 5;
	mov.b32 	%r1039, 0;
$L__BB0_43:
	.pragma "nounroll";
	shr.u32 	%r678, %r192, %r1039;
	and.b32  	%r679, %r678, 1;
	setp.eq.b32 	%p24, %r679, 1;
	not.pred 	%p25, %p24;
	add.s32 	%r680, %r193, %r1039;
	mul.lo.s32 	%r681, %r680, 5;
	mul.wide.u32 	%rd20, %r681, 4;
	add.s64 	%rd7, %rd5, %rd20;
	@%p25 bra 	$L__BB0_45;
	ld.global.u32 	%r682, [%rd7];
	xor.b32  	%r952, %r952, %r682;
	ld.global.u32 	%r683, [%rd7+4];
	xor.b32  	%r951, %r951, %r683;
	ld.global.u32 	%r684, [%rd7+8];
	xor.b32  	%r1042, %r1042, %r684;
	ld.global.u32 	%r685, [%rd7+12];
	xor.b32  	%r1041, %r1041, %r685;
	ld.global.u32 	%r686, [%rd7+16];
	xor.b32  	%r948, %r948, %r686;
$L__BB0_45:
	and.b32  	%r688, %r678, 2;
	setp.eq.s32 	%p26, %r688, 0;
	@%p26 bra 	$L__BB0_47;
	ld.global.u32 	%r689, [%rd7+20];
	xor.b32  	%r952, %r952, %r689;
	ld.global.u32 	%r690, [%rd7+24];
	xor.b32  	%r951, %r951, %r690;
	ld.global.u32 	%r691, [%rd7+28];
	xor.b32  	%r1042, %r1042, %r691;
	ld.global.u32 	%r692, [%rd7+32];
	xor.b32  	%r1041, %r1041, %r692;
	ld.global.u32 	%r693, [%rd7+36];
	xor.b32  	%r948, %r948, %r693;
$L__BB0_47:
	and.b32  	%r695, %r678, 4;
	setp.eq.s32 	%p27, %r695, 0;
	@%p27 bra 	$L__BB0_49;
	ld.global.u32 	%r696, [%rd7+40];
	xor.b32  	%r952, %r952, %r696;
	ld.global.u32 	%r697, [%rd7+44];
	xor.b32  	%r951, %r951, %r697;
	ld.global.u32 	%r698, [%rd7+48];
	xor.b32  	%r1042, %r1042, %r698;
	ld.global.u32 	%r699, [%rd7+52];
	xor.b32  	%r1041, %r1041, %r699;
	ld.global.u32 	%r700, [%rd7+56];
	xor.b32  	%r948, %r948, %r700;
$L__BB0_49:
	and.b32  	%r702, %r678, 8;
	setp.eq.s32 	%p28, %r702, 0;
	@%p28 bra 	$L__BB0_51;
	ld.global.u32 	%r703, [%rd7+60];
	xor.b32  	%r952, %r952, %r703;
	ld.global.u32 	%r704, [%rd7+64];
	xor.b32  	%r951, %r951, %r704;
	ld.global.u32 	%r705, [%rd7+68];
	xor.b32  	%r1042, %r1042, %r705;
	ld.global.u32 	%r706, [%rd7+72];
	xor.b32  	%r1041, %r1041, %r706;
	ld.global.u32 	%r707, [%rd7+76];
	xor.b32  	%r948, %r948, %r707;
$L__BB0_51:
	and.b32  	%r709, %r678, 16;
	setp.eq.s32 	%p29, %r709, 0;
	@%p29 bra 	$L__BB0_53;
	ld.global.u32 	%r710, [%rd7+80];
	xor.b32  	%r952, %r952, %r710;
	ld.global.u32 	%r711, [%rd7+84];
	xor.b32  	%r951, %r951, %r711;
	ld.global.u32 	%r712, [%rd7+88];
	xor.b32  	%r1042, %r1042, %r712;
	ld.global.u32 	%r713, [%rd7+92];
	xor.b32  	%r1041, %r1041, %r713;
	ld.global.u32 	%r714, [%rd7+96];
	xor.b32  	%r948, %r948, %r714;
$L__BB0_53:
	and.b32  	%r716, %r678, 32;
	setp.eq.s32 	%p30, %r716, 0;
	@%p30 bra 	$L__BB0_55;
	ld.global.u32 	%r717, [%rd7+100];
	xor.b32  	%r952, %r952, %r717;
	ld.global.u32 	%r718, [%rd7+104];
	xor.b32  	%r951, %r951, %r718;
	ld.global.u32 	%r719, [%rd7+108];
	xor.b32  	%r1042, %r1042, %r719;
	ld.global.u32 	%r720, [%rd7+112];
	xor.b32  	%r1041, %r1041, %r720;
	ld.global.u32 	%r721, [%rd7+116];
	xor.b32  	%r948, %r948, %r721;
$L__BB0_55:
	and.b32  	%r723, %r678, 64;
	setp.eq.s32 	%p31, %r723, 0;
	@%p31 bra 	$L__BB0_57;
	ld.global.u32 	%r724, [%rd7+120];
	xor.b32  	%r952, %r952, %r724;
	ld.global.u32 	%r725, [%rd7+124];
	xor.b32  	%r951, %r951, %r725;
	ld.global.u32 	%r726, [%rd7+128];
	xor.b32  	%r1042, %r1042, %r726;
	ld.global.u32 	%r727, [%rd7+132];
	xor.b32  	%r1041, %r1041, %r727;
	ld.global.u32 	%r728, [%rd7+136];
	xor.b32  	%r948, %r948, %r728;
$L__BB0_57:
	and.b32  	%r730, %r678, 128;
	setp.eq.s32 	%p32, %r730, 0;
	@%p32 bra 	$L__BB0_59;
	ld.global.u32 	%r731, [%rd7+140];
	xor.b32  	%r952, %r952, %r731;
	ld.global.u32 	%r732, [%rd7+144];
	xor.b32  	%r951, %r951, %r732;
	ld.global.u32 	%r733, [%rd7+148];
	xor.b32  	%r1042, %r1042, %r733;
	ld.global.u32 	%r734, [%rd7+152];
	xor.b32  	%r1041, %r1041, %r734;
	ld.global.u32 	%r735, [%rd7+156];
	xor.b32  	%r948, %r948, %r735;
$L__BB0_59:
	and.b32  	%r737, %r678, 256;
	setp.eq.s32 	%p33, %r737, 0;
	@%p33 bra 	$L__BB0_61;
	ld.global.u32 	%r738, [%rd7+160];
	xor.b32  	%r952, %r952, %r738;
	ld.global.u32 	%r739, [%rd7+164];
	xor.b32  	%r951, %r951, %r739;
	ld.global.u32 	%r740, [%rd7+168];
	xor.b32  	%r1042, %r1042, %r740;
	ld.global.u32 	%r741, [%rd7+172];
	xor.b32  	%r1041, %r1041, %r741;
	ld.global.u32 	%r742, [%rd7+176];
	xor.b32  	%r948, %r948, %r742;
$L__BB0_61:
	and.b32  	%r744, %r678, 512;
	setp.eq.s32 	%p34, %r744, 0;
	@%p34 bra 	$L__BB0_63;
	ld.global.u32 	%r745, [%rd7+180];
	xor.b32  	%r952, %r952, %r745;
	ld.global.u32 	%r746, [%rd7+184];
	xor.b32  	%r951, %r951, %r746;
	ld.global.u32 	%r747, [%rd7+188];
	xor.b32  	%r1042, %r1042, %r747;
	ld.global.u32 	%r748, [%rd7+192];
	xor.b32  	%r1041, %r1041, %r748;
	ld.global.u32 	%r749, [%rd7+196];
	xor.b32  	%r948, %r948, %r749;
$L__BB0_63:
	and.b32  	%r751, %r678, 1024;
	setp.eq.s32 	%p35, %r751, 0;
	@%p35 bra 	$L__BB0_65;
	ld.global.u32 	%r752, [%rd7+200];
	xor.b32  	%r952, %r952, %r752;
	ld.global.u32 	%r753, [%rd7+204];
	xor.b32  	%r951, %r951, %r753;
	ld.global.u32 	%r754, [%rd7+208];
	xor.b32  	%r1042, %r1042, %r754;
	ld.global.u32 	%r755, [%rd7+212];
	xor.b32  	%r1041, %r1041, %r755;
	ld.global.u32 	%r756, [%rd7+216];
	xor.b32  	%r948, %r948, %r756;
$L__BB0_65:
	and.b32  	%r758, %r678, 2048;
	setp.eq.s32 	%p36, %r758, 0;
	@%p36 bra 	$L__BB0_67;
	ld.global.u32 	%r759, [%rd7+220];
	xor.b32  	%r952, %r952, %r759;
	ld.global.u32 	%r760, [%rd7+224];
	xor.b32  	%r951, %r951, %r760;
	ld.global.u32 	%r761, [%rd7+228];
	xor.b32  	%r1042, %r1042, %r761;
	ld.global.u32 	%r762, [%rd7+232];
	xor.b32  	%r1041, %r1041, %r762;
	ld.global.u32 	%r763, [%rd7+236];
	xor.b32  	%r948, %r948, %r763;
$L__BB0_67:
	and.b32  	%r765, %r678, 4096;
	setp.eq.s32 	%p37, %r765, 0;
	@%p37 bra 	$L__BB0_69;
	ld.global.u32 	%r766, [%rd7+240];
	xor.b32  	%r952, %r952, %r766;
	ld.global.u32 	%r767, [%rd7+244];
	xor.b32  	%r951, %r951, %r767;
	ld.global.u32 	%r768, [%rd7+248];
	xor.b32  	%r1042, %r1042, %r768;
	ld.global.u32 	%r769, [%rd7+252];
	xor.b32  	%r1041, %r1041, %r769;
	ld.global.u32 	%r770, [%rd7+256];
	xor.b32  	%r948, %r948, %r770;
$L__BB0_69:
	and.b32  	%r772, %r678, 8192;
	setp.eq.s32 	%p38, %r772, 0;
	@%p38 bra 	$L__BB0_71;
	ld.global.u32 	%r773, [%rd7+260];
	xor.b32  	%r952, %r952, %r773;
	ld.global.u32 	%r774, [%rd7+264];
	xor.b32  	%r951, %r951, %r774;
	ld.global.u32 	%r775, [%rd7+268];
	xor.b32  	%r1042, %r1042, %r775;
	ld.global.u32 	%r776, [%rd7+272];
	xor.b32  	%r1041, %r1041, %r776;
	ld.global.u32 	%r777, [%rd7+276];
	xor.b32  	%r948, %r948, %r777;
$L__BB0_71:
	and.b32  	%r779, %r678, 16384;
	setp.eq.s32 	%p39, %r779, 0;
	@%p39 bra 	$L__BB0_73;
	ld.global.u32 	%r780, [%rd7+280];
	xor.b32  	%r952, %r952, %r780;
	ld.global.u32 	%r781, [%rd7+284];
	xor.b32  	%r951, %r951, %r781;
	ld.global.u32 	%r782, [%rd7+288];
	xor.b32  	%r1042, %r1042, %r782;
	ld.global.u32 	%r783, [%rd7+292];
	xor.b32  	%r1041, %r1041, %r783;
	ld.global.u32 	%r784, [%rd7+296];
	xor.b32  	%r948, %r948, %r784;
$L__BB0_73:
	and.b32  	%r786, %r678, 32768;
	setp.eq.s32 	%p40, %r786, 0;
	@%p40 bra 	$L__BB0_75;
	ld.global.u32 	%r787, [%rd7+300];
	xor.b32  	%r952, %r952, %r787;
	ld.global.u32 	%r788, [%rd7+304];
	xor.b32  	%r951, %r951, %r788;
	ld.global.u32 	%r789, [%rd7+308];
	xor.b32  	%r1042, %r1042, %r789;
	ld.global.u32 	%r790, [%rd7+312];
	xor.b32  	%r1041, %r1041, %r790;
	ld.global.u32 	%r791, [%rd7+316];
	xor.b32  	%r948, %r948, %r791;
$L__BB0_75:
	add.s32 	%r1039, %r1039, 16;
	setp.ne.s32 	%p41, %r1039, 32;
	@%p41 bra 	$L__BB0_43;
	mad.lo.s32 	%r792, %r1033, -31, %r193;
	add.s32 	%r1033, %r792, 1;
	setp.ne.s32 	%p42, %r1033, 5;
	@%p42 bra 	$L__BB0_42;
	st.local.u32 	[%rd1+4], %r952;
	st.local.v2.u32 	[%rd1+8], {%r951, %r1042};
	st.local.v2.u32 	[%rd1+16], {%r1041, %r948};
	setp.ne.s64 	%p43, %rd4, 3;
	@%p43 bra 	$L__BB0_115;
	mov.b32 	%r948, 0;
	mov.u32 	%r1133, %r948;
	mov.u32 	%r1134, %r948;
	mov.u32 	%r951, %r948;
	mov.u32 	%r952, %r948;
	mov.u32 	%r1125, %r948;
$L__BB0_79:
	mul.wide.u32 	%rd21, %r1125, 4;
	add.s64 	%rd22, %rd1, %rd21;
	ld.local.u32 	%r368, [%rd22+4];
	shl.b32 	%r369, %r1125, 5;
	mov.b32 	%r1131, 0;
$L__BB0_80:
	.pragma "nounroll";
	shr.u32 	%r795, %r368, %r1131;
	and.b32  	%r796, %r795, 1;
	setp.eq.b32 	%p44, %r796, 1;
	not.pred 	%p45, %p44;
	add.s32 	%r797, %r369, %r1131;
	mul.lo.s32 	%r798, %r797, 5;
	mul.wide.u32 	%rd23, %r798, 4;
	add.s64 	%rd8, %rd5, %rd23;
	@%p45 bra 	$L__BB0_82;
	ld.global.u32 	%r799, [%rd8];
	xor.b32  	%r952, %r952, %r799;
	ld.global.u32 	%r800, [%rd8+4];
	xor.b32  	%r951, %r951, %r800;
	ld.global.u32 	%r801, [%rd8+8];
	xor.b32  	%r1134, %r1134, %r801;
	ld.global.u32 	%r802, [%rd8+12];
	xor.b32  	%r1133, %r1133, %r802;
	ld.global.u32 	%r803, [%rd8+16];
	xor.b32  	%r948, %r948, %r803;
$L__BB0_82:
	and.b32  	%r805, %r795, 2;
	setp.eq.s32 	%p46, %r805, 0;
	@%p46 bra 	$L__BB0_84;
	ld.global.u32 	%r806, [%rd8+20];
	xor.b32  	%r952, %r952, %r806;
	ld.global.u32 	%r807, [%rd8+24];
	xor.b32  	%r951, %r951, %r807;
	ld.global.u32 	%r808, [%rd8+28];
	xor.b32  	%r1134, %r1134, %r808;
	ld.global.u32 	%r809, [%rd8+32];
	xor.b32  	%r1133, %r1133, %r809;
	ld.global.u32 	%r810, [%rd8+36];
	xor.b32  	%r948, %r948, %r810;
$L__BB0_84:
	and.b32  	%r812, %r795, 4;
	setp.eq.s32 	%p47, %r812, 0;
	@%p47 bra 	$L__BB0_86;
	ld.global.u32 	%r813, [%rd8+40];
	xor.b32  	%r952, %r952, %r813;
	ld.global.u32 	%r814, [%rd8+44];
	xor.b32  	%r951, %r951, %r814;
	ld.global.u32 	%r815, [%rd8+48];
	xor.b32  	%r1134, %r1134, %r815;
	ld.global.u32 	%r816, [%rd8+52];
	xor.b32  	%r1133, %r1133, %r816;
	ld.global.u32 	%r817, [%rd8+56];
	xor.b32  	%r948, %r948, %r817;
$L__BB0_86:
	and.b32  	%r819, %r795, 8;
	setp.eq.s32 	%p48, %r819, 0;
	@%p48 bra 	$L__BB0_88;
	ld.global.u32 	%r820, [%rd8+60];
	xor.b32  	%r952, %r952, %r820;
	ld.global.u32 	%r821, [%rd8+64];
	xor.b32  	%r951, %r951, %r821;
	ld.global.u32 	%r822, [%rd8+68];
	xor.b32  	%r1134, %r1134, %r822;
	ld.global.u32 	%r823, [%rd8+72];
	xor.b32  	%r1133, %r1133, %r823;
	ld.global.u32 	%r824, [%rd8+76];
	xor.b32  	%r948, %r948, %r824;
$L__BB0_88:
	and.b32  	%r826, %r795, 16;
	setp.eq.s32 	%p49, %r826, 0;
	@%p49 bra 	$L__BB0_90;
	ld.global.u32 	%r827, [%rd8+80];
	xor.b32  	%r952, %r952, %r827;
	ld.global.u32 	%r828, [%rd8+84];
	xor.b32  	%r951, %r951, %r828;
	ld.global.u32 	%r829, [%rd8+88];
	xor.b32  	%r1134, %r1134, %r829;
	ld.global.u32 	%r830, [%rd8+92];
	xor.b32  	%r1133, %r1133, %r830;
	ld.global.u32 	%r831, [%rd8+96];
	xor.b32  	%r948, %r948, %r831;
$L__BB0_90:
	and.b32  	%r833, %r795, 32;
	setp.eq.s32 	%p50, %r833, 0;
	@%p50 bra 	$L__BB0_92;
	ld.global.u32 	%r834, [%rd8+100];
	xor.b32  	%r952, %r952, %r834;
	ld.global.u32 	%r835, [%rd8+104];
	xor.b32  	%r951, %r951, %r835;
	ld.global.u32 	%r836, [%rd8+108];
	xor.b32  	%r1134, %r1134, %r836;
	ld.global.u32 	%r837, [%rd8+112];
	xor.b32  	%r1133, %r1133, %r837;
	ld.global.u32 	%r838, [%rd8+116];
	xor.b32  	%r948, %r948, %r838;
$L__BB0_92:
	and.b32  	%r840, %r795, 64;
	setp.eq.s32 	%p51, %r840, 0;
	@%p51 bra 	$L__BB0_94;
	ld.global.u32 	%r841, [%rd8+120];
	xor.b32  	%r952, %r952, %r841;
	ld.global.u32 	%r842, [%rd8+124];
	xor.b32  	%r951, %r951, %r842;
	ld.global.u32 	%r843, [%rd8+128];
	xor.b32  	%r1134, %r1134, %r843;
	ld.global.u32 	%r844, [%rd8+132];
	xor.b32  	%r1133, %r1133, %r844;
	ld.global.u32 	%r845, [%rd8+136];
	xor.b32  	%r948, %r948, %r845;
$L__BB0_94:
	and.b32  	%r847, %r795, 128;
	setp.eq.s32 	%p52, %r847, 0;
	@%p52 bra 	$L__BB0_96;
	ld.global.u32 	%r848, [%rd8+140];
	xor.b32  	%r952, %r952, %r848;
	ld.global.u32 	%r849, [%rd8+144];
	xor.b32  	%r951, %r951, %r849;
	ld.global.u32 	%r850, [%rd8+148];
	xor.b32  	%r1134, %r1134, %r850;
	ld.global.u32 	%r851, [%rd8+152];
	xor.b32  	%r1133, %r1133, %r851;
	ld.global.u32 	%r852, [%rd8+156];
	xor.b32  	%r948, %r948, %r852;
$L__BB0_96:
	and.b32  	%r854, %r795, 256;
	setp.eq.s32 	%p53, %r854, 0;
	@%p53 bra 	$L__BB0_98;
	ld.global.u32 	%r855, [%rd8+160];
	xor.b32  	%r952, %r952, %r855;
	ld.global.u32 	%r856, [%rd8+164];
	xor.b32  	%r951, %r951, %r856;
	ld.global.u32 	%r857, [%rd8+168];
	xor.b32  	%r1134, %r1134, %r857;
	ld.global.u32 	%r858, [%rd8+172];
	xor.b32  	%r1133, %r1133, %r858;
	ld.global.u32 	%r859, [%rd8+176];
	xor.b32  	%r948, %r948, %r859;
$L__BB0_98:
	and.b32  	%r861, %r795, 512;
	setp.eq.s32 	%p54, %r861, 0;
	@%p54 bra 	$L__BB0_100;
	ld.global.u32 	%r862, [%rd8+180];
	xor.b32  	%r952, %r952, %r862;
	ld.global.u32 	%r863, [%rd8+184];
	xor.b32  	%r951, %r951, %r863;
	ld.global.u32 	%r864, [%rd8+188];
	xor.b32  	%r1134, %r1134, %r864;
	ld.global.u32 	%r865, [%rd8+192];
	xor.b32  	%r1133, %r1133, %r865;
	ld.global.u32 	%r866, [%rd8+196];
	xor.b32  	%r948, %r948, %r866;
$L__BB0_100:
	and.b32  	%r868, %r795, 1024;
	setp.eq.s32 	%p55, %r868, 0;
	@%p55 bra 	$L__BB0_102;
	ld.global.u32 	%r869, [%rd8+200];
	xor.b32  	%r952, %r952, %r869;
	ld.global.u32 	%r870, [%rd8+204];
	xor.b32  	%r951, %r951, %r870;
	ld.global.u32 	%r871, [%rd8+208];
	xor.b32  	%r1134, %r1134, %r871;
	ld.global.u32 	%r872, [%rd8+212];
	xor.b32  	%r1133, %r1133, %r872;
	ld.global.u32 	%r873, [%rd8+216];
	xor.b32  	%r948, %r948, %r873;
$L__BB0_102:
	and.b32  	%r875, %r795, 2048;
	setp.eq.s32 	%p56, %r875, 0;
	@%p56 bra 	$L__BB0_104;
	ld.global.u32 	%r876, [%rd8+220];
	xor.b32  	%r952, %r952, %r876;
	ld.global.u32 	%r877, [%rd8+224];
	xor.b32  	%r951, %r951, %r877;
	ld.global.u32 	%r878, [%rd8+228];
	xor.b32  	%r1134, %r1134, %r878;
	ld.global.u32 	%r879, [%rd8+232];
	xor.b32  	%r1133, %r1133, %r879;
	ld.global.u32 	%r880, [%rd8+236];
	xor.b32  	%r948, %r948, %r880;
$L__BB0_104:
	and.b32  	%r882, %r795, 4096;
	setp.eq.s32 	%p57, %r882, 0;
	@%p57 bra 	$L__BB0_106;
	ld.global.u32 	%r883, [%rd8+240];
	xor.b32  	%r952, %r952, %r883;
	ld.global.u32 	%r884, [%rd8+244];
	xor.b32  	%r951, %r951, %r884;
	ld.global.u32 	%r885, [%rd8+248];
	xor.b32  	%r1134, %r1134, %r885;
	ld.global.u32 	%r886, [%rd8+252];
	xor.b32  	%r1133, %r1133, %r886;
	ld.global.u32 	%r887, [%rd8+256];
	xor.b32  	%r948, %r948, %r887;
$L__BB0_106:
	and.b32  	%r889, %r795, 8192;
	setp.eq.s32 	%p58, %r889, 0;
	@%p58 bra 	$L__BB0_108;
	ld.global.u32 	%r890, [%rd8+260];
	xor.b32  	%r952, %r952, %r890;
	ld.global.u32 	%r891, [%rd8+264];
	xor.b32  	%r951, %r951, %r891;
	ld.global.u32 	%r892, [%rd8+268];
	xor.b32  	%r1134, %r1134, %r892;
	ld.global.u32 	%r893, [%rd8+272];
	xor.b32  	%r1133, %r1133, %r893;
	ld.global.u32 	%r894, [%rd8+276];
	xor.b32  	%r948, %r948, %r894;
$L__BB0_108:
	and.b32  	%r896, %r795, 16384;
	setp.eq.s32 	%p59, %r896, 0;
	@%p59 bra 	$L__BB0_110;
	ld.global.u32 	%r897, [%rd8+280];
	xor.b32  	%r952, %r952, %r897;
	ld.global.u32 	%r898, [%rd8+284];
	xor.b32  	%r951, %r951, %r898;
	ld.global.u32 	%r899, [%rd8+288];
	xor.b32  	%r1134, %r1134, %r899;
	ld.global.u32 	%r900, [%rd8+292];
	xor.b32  	%r1133, %r1133, %r900;
	ld.global.u32 	%r901, [%rd8+296];
	xor.b32  	%r948, %r948, %r901;
$L__BB0_110:
	and.b32  	%r903, %r795, 32768;
	setp.eq.s32 	%p60, %r903, 0;
	@%p60 bra 	$L__BB0_112;
	ld.global.u32 	%r904, [%rd8+300];
	xor.b32  	%r952, %r952, %r904;
	ld.global.u32 	%r905, [%rd8+304];
	xor.b32  	%r951, %r951, %r905;
	ld.global.u32 	%r906, [%rd8+308];
	xor.b32  	%r1134, %r1134, %r906;
	ld.global.u32 	%r907, [%rd8+312];
	xor.b32  	%r1133, %r1133, %r907;
	ld.global.u32 	%r908, [%rd8+316];
	xor.b32  	%r948, %r948, %r908;
$L__BB0_112:
	add.s32 	%r1131, %r1131, 16;
	setp.ne.s32 	%p61, %r1131, 32;
	@%p61 bra 	$L__BB0_80;
	mad.lo.s32 	%r909, %r1125, -31, %r369;
	add.s32 	%r1125, %r909, 1;
	setp.ne.s32 	%p62, %r1125, 5;
	@%p62 bra 	$L__BB0_79;
	st.local.u32 	[%rd1+4], %r952;
	st.local.v2.u32 	[%rd1+8], {%r951, %r1134};
	st.local.v2.u32 	[%rd1+16], {%r1133, %r948};
$L__BB0_115:
	shr.u64 	%rd27, %rd3, 2;
	add.s32 	%r935, %r935, 1;
	setp.gt.u64 	%p63, %rd3, 3;
	@%p63 bra 	$L__BB0_3;
$L__BB0_116:
	shr.u32 	%r910, %r952, 2;
	xor.b32  	%r911, %r910, %r952;
	shl.b32 	%r912, %r948, 4;
	shl.b32 	%r913, %r911, 1;
	xor.b32  	%r914, %r913, %r912;
	xor.b32  	%r915, %r914, %r911;
	xor.b32  	%r916, %r915, %r948;
	add.s32 	%r917, %r2, %r916;
	add.s32 	%r918, %r917, 362437;
	shr.u32 	%r919, %r951, 2;
	xor.b32  	%r920, %r919, %r951;
	shl.b32 	%r921, %r916, 4;
	shl.b32 	%r922, %r920, 1;
	xor.b32  	%r923, %r922, %r921;
	xor.b32  	%r924, %r923, %r920;
	xor.b32  	%r925, %r924, %r916;
	add.s32 	%r926, %r2, %r925;
	add.s32 	%r927, %r926, 724874;
	cvt.rn.f32.u32 	%f1, %r918;
	fma.rn.f32 	%f2, %f1, 0f2F800000, 0f2F000000;
	cvt.rn.f32.u32 	%f3, %r927;
	fma.rn.f32 	%f4, %f3, 0f30C90FDB, 0f30490FDB;
	setp.lt.f32 	%p64, %f2, 0f00800000;
	mul.f32 	%f5, %f2, 0f4B000000;
	selp.f32 	%f6, %f5, %f2, %p64;
	selp.f32 	%f7, 0fC1B80000, 0f00000000, %p64;
	mov.b32 	%r928, %f6;
	add.s32 	%r929, %r928, -1059760811;
	and.b32  	%r930, %r929, -8388608;
	sub.s32 	%r931, %r928, %r930;
	mov.b32 	%f8, %r931;
	cvt.rn.f32.s32 	%f9, %r930;
	fma.rn.f32 	%f10, %f9, 0f34000000, %f7;
	add.f32 	%f11, %f8, 0fBF800000;
	fma.rn.f32 	%f12, %f11, 0fBE055027, 0f3E1039F6;
	fma.rn.f32 	%f13, %f12, %f11, 0fBDF8CDCC;
	fma.rn.f32 	%f14, %f13, %f11, 0f3E0F2955;
	fma.rn.f32 	%f15, %f14, %f11, 0fBE2AD8B9;
	fma.rn.f32 	%f16, %f15, %f11, 0f3E4CED0B;
	fma.rn.f32 	%f17, %f16, %f11, 0fBE7FFF22;
	fma.rn.f32 	%f18, %f17, %f11, 0f3EAAAA78;
	fma.rn.f32 	%f19, %f18, %f11, 0fBF000000;
	mul.f32 	%f20, %f11, %f19;
	fma.rn.f32 	%f21, %f20, %f11, %f11;
	fma.rn.f32 	%f22, %f10, 0f3F317218, %f21;
	setp.gt.u32 	%p65, %r928, 2139095039;
	fma.rn.f32 	%f23, %f6, 0f7F800000, 0f7F800000;
	selp.f32 	%f24, %f23, %f22, %p65;
	setp.eq.f32 	%p66, %f6, 0f00000000;
	mul.f32 	%f25, %f24, 0fC0000000;
	selp.f32 	%f26, 0f7F800000, %f25, %p66;
	sqrt.rn.f32 	%f27, %f26;
	sin.approx.f32 	%f28, %f4;
	mul.f32 	%f29, %f27, %f28;
	cvta.to.global.u64 	%rd24, %rd10;
	shl.b64 	%rd25, %rd2, 2;
	add.s64 	%rd26, %rd24, %rd25;
	st.global.f32 	[%rd26], %f29;
$L__BB0_117:
	ret;

}
	// .globl	_Z16zero_init_kernelPfi
.visible .entry _Z16zero_init_kernelPfi(
	.param .u64 .ptr .align 1 _Z16zero_init_kernelPfi_param_0,
	.param .u32 _Z16zero_init_kernelPfi_param_1
)
{
	.reg .pred 	%p<2>;
	.reg .b32 	%r<7>;
	.reg .b64 	%rd<5>;

	ld.param.u64 	%rd1, [_Z16zero_init_kernelPfi_param_0];
	ld.param.u32 	%r2, [_Z16zero_init_kernelPfi_param_1];
	mov.u32 	%r3, %ctaid.x;
	mov.u32 	%r4, %ntid.x;
	mov.u32 	%r5, %tid.x;
	mad.lo.s32 	%r1, %r3, %r4, %r5;
	setp.ge.s32 	%p1, %r1, %r2;
	@%p1 bra 	$L__BB1_2;
	cvta.to.global.u64 	%rd2, %rd1;
	mul.wide.s32 	%rd3, %r1, 4;
	add.s64 	%rd4, %rd2, %rd3;
	mov.b32 	%r6, 0;
	st.global.u32 	[%rd4], %r6;
$L__BB1_2:
	ret;

}


// ===== COMPILED SASS (sm_100) =====

	.target	sm_100

	.elftype	@"ET_EXEC"


//--------------------- .note.nv.tkinfo           --------------------------
	.section	.note.nv.tkinfo,"",@"SHT_NOTE"
	.sectionflags	@"SHF_NOTE_NV_TKINFO"
	.tkinfo
        /*0018*/ 	.word	0x00000002
        /*0030*/ 	.string	""
        /*0030*/ 	.string	"ptxas"
        /*0030*/ 	.string	"Cuda compilation tools, release 13.0, V13.0.88"
        /*0030*/ 	.string	"Build cuda_13.0.r13.0/compiler.36424714_0"
        /*0030*/ 	.string	"-arch sm_100 -m 64 "



//--------------------- .note.nv.cuinfo           --------------------------
	.section	.note.nv.cuinfo,"",@"SHT_NOTE"
	.sectionflags	@"SHF_NOTE_NV_CUINFO"
        /*0018*/ 	.short	0x0002
        /*001a*/ 	.short	0x0064
        /*001c*/ 	.short	0x0082
	.zero		2


//--------------------- .nv.info                  --------------------------
	.section	.nv.info,"",@"SHT_CUDA_INFO"
	.align	4


	//----- nvinfo : EIATTR_REGCOUNT
	.align		4
        /*0000*/ 	.byte	0x04, 0x2f
        /*0002*/ 	.short	(.L_10 - .L_9)
	.align		4
.L_9:
        /*0004*/ 	.word	index@(_Z25random_normal_init_kernelPfim)
        /*0008*/ 	.word	0x0000001f


	//----- nvinfo : EIATTR_FRAME_SIZE
	.align		4
.L_10:
        /*000c*/ 	.byte	0x04, 0x11
        /*000e*/ 	.short	(.L_12 - .L_11)
	.align		4
.L_11:
        /*0010*/ 	.word	index@($__internal_0_$__cuda_sm20_sqrt_rn_f32_slowpath)
        /*0014*/ 	.word	0x00000030


	//----- nvinfo : EIATTR_FRAME_SIZE
	.align		4
.L_12:
        /*0018*/ 	.byte	0x04, 0x11
        /*001a*/ 	.short	(.L_14 - .L_13)
	.align		4
.L_13:
        /*001c*/ 	.word	index@(_Z25random_normal_init_kernelPfim)
        /*0020*/ 	.word	0x00000030


	//----- nvinfo : EIATTR_REGCOUNT
	.align		4
.L_14:
        /*0024*/ 	.byte	0x04, 0x2f
        /*0026*/ 	.short	(.L_16 - .L_15)
	.align		4
.L_15:
        /*0028*/ 	.word	index@(_Z16zero_init_kernelPfi)
        /*002c*/ 	.word	0x00000008


	//----- nvinfo : EIATTR_FRAME_SIZE
	.align		4
.L_16:
        /*0030*/ 	.byte	0x04, 0x11
        /*0032*/ 	.short	(.L_18 - .L_17)
	.align		4
.L_17:
        /*0034*/ 	.word	index@(_Z16zero_init_kernelPfi)
        /*0038*/ 	.word	0x00000000


	//----- nvinfo : EIATTR_MIN_STACK_SIZE
	.align		4
.L_18:
        /*003c*/ 	.byte	0x04, 0x12
        /*003e*/ 	.short	(.L_20 - .L_19)
	.align		4
.L_19:
        /*0040*/ 	.word	index@(_Z16zero_init_kernelPfi)
        /*0044*/ 	.word	0x00000000


	//----- nvinfo : EIATTR_MIN_STACK_SIZE
	.align		4
.L_20:
        /*0048*/ 	.byte	0x04, 0x12
        /*004a*/ 	.short	(.L_22 - .L_21)
	.align		4
.L_21:
        /*004c*/ 	.word	index@(_Z25random_normal_init_kernelPfim)
        /*0050*/ 	.word	0x00000030
.L_22:


//--------------------- .nv.compat                --------------------------
	.section	.nv.compat,"",@"SHT_CUDA_COMPAT_INFO"
	.align	4
        /*0000*/ 	.byte	0x02, 0x09, 0x00, 0x00, 0x02, 0x02, 0x01, 0x00, 0x02, 0x05, 0x05, 0x00, 0x03, 0x07, 0x01, 0x01
        /*0010*/ 	.byte	0x02, 0x03, 0x00, 0x00, 0x02, 0x06, 0x01, 0x00, 0x04, 0x0b, 0x08, 0x00, 0x01, 0x00, 0x00, 0x00
        /*0020*/ 	.byte	0x00, 0x00, 0x00, 0x00


//--------------------- .nv.info._Z16zero_init_kernelPfi --------------------------
	.section	.nv.info._Z16zero_init_kernelPfi,"",@"SHT_CUDA_INFO"
	.sectionflags	@""
	.align	4


	//----- nvinfo : EIATTR_CUDA_API_VERSION
	.align		4
        /*0000*/ 	.byte	0x04, 0x37
        /*0002*/ 	.short	(.L_24 - .L_23)
.L_23:
        /*0004*/ 	.word	0x00000082


	//----- nvinfo : EIATTR_KPARAM_INFO
	.align		4
.L_24:
        /*0008*/ 	.byte	0x04, 0x17
        /*000a*/ 	.short	(.L_26 - .L_25)
.L_25:
        /*000c*/ 	.word	0x00000000
        /*0010*/ 	.short	0x0001
        /*0012*/ 	.short	0x0008
        /*0014*/ 	.byte	0x00, 0xf0, 0x11, 0x00


	//----- nvinfo : EIATTR_KPARAM_INFO
	.align		4
.L_26:
        /*0018*/ 	.byte	0x04, 0x17
        /*001a*/ 	.short	(.L_28 - .L_27)
.L_27:
        /*001c*/ 	.word	0x00000000
        /*0020*/ 	.short	0x0000
        /*0022*/ 	.short	0x0000
        /*0024*/ 	.byte	0x00, 0xf5, 0x21, 0x00


	//----- nvinfo : EIATTR_SPARSE_MMA_MASK
	.align		4
.L_28:
        /*0028*/ 	.byte	0x03, 0x50
        /*002a*/ 	.short	0x0000


	//----- nvinfo : EIATTR_MAXREG_COUNT
	.align		4
        /*002c*/ 	.byte	0x03, 0x1b
        /*002e*/ 	.short	0x00ff


	//----- nvinfo : EIATTR_MERCURY_ISA_VERSION
	.align		4
        /*0030*/ 	.byte	0x03, 0x5f
        /*0032*/ 	.short	0x0101


	//----- nvinfo : EIATTR_VRC_CTA_INIT_COUNT
	.align		4
        /*0034*/ 	.byte	0x02, 0x4a
	.zero		1
	.zero		1


	//----- nvinfo : EIATTR_EXIT_INSTR_OFFSETS
	.align		4
        /*0038*/ 	.byte	0x04, 0x1c
        /*003a*/ 	.short	(.L_30 - .L_29)


	//   ....[0]....
.L_29:
        /*003c*/ 	.word	0x00000070


	//   ....[1]....
        /*0040*/ 	.word	0x000000c0


	//----- nvinfo : EIATTR_CBANK_PARAM_SIZE
	.align		4
.L_30:
        /*0044*/ 	.byte	0x03, 0x19
        /*0046*/ 	.short	0x000c


	//----- nvinfo : EIATTR_PARAM_CBANK
	.align		4
        /*0048*/ 	.byte	0x04, 0x0a
        /*004a*/ 	.short	(.L_32 - .L_31)
	.align		4
.L_31:
        /*004c*/ 	.word	index@(.nv.constant0._Z16zero_init_kernelPfi)
        /*0050*/ 	.short	0x0380
        /*0052*/ 	.short	0x000c


	//----- nvinfo : EIATTR_SW_WAR
	.align		4
.L_32:
        /*0054*/ 	.byte	0x04, 0x36
        /*0056*/ 	.short	(.L_34 - .L_33)
.L_33:
        /*0058*/ 	.word	0x00000008
.L_34:


//--------------------- .nv.info._Z25random_normal_init_kernelPfim --------------------------
	.section	.nv.info._Z25random_normal_init_kernelPfim,"",@"SHT_CUDA_INFO"
	.sectionflags	@""
	.align	4


	//----- nvinfo : EIATTR_CUDA_API_VERSION
	.align		4
        /*0000*/ 	.byte	0x04, 0x37
        /*0002*/ 	.short	(.L_36 - .L_35)
.L_35:
        /*0004*/ 	.word	0x00000082


	//----- nvinfo : EIATTR_KPARAM_INFO
	.align		4
.L_36:
        /*0008*/ 	.byte	0x04, 0x17
        /*000a*/ 	.short	(.L_38 - .L_37)
.L_37:
        /*000c*/ 	.word	0x00000000
        /*0010*/ 	.short	0x0002
        /*0012*/ 	.short	0x0010
        /*0014*/ 	.byte	0x00, 0xf0, 0x21, 0x00


	//----- nvinfo : EIATTR_KPARAM_INFO
	.align		4
.L_38:
        /*0018*/ 	.byte	0x04, 0x17
        /*001a*/ 	.short	(.L_40 - .L_39)
.L_39:
        /*001c*/ 	.word	0x00000000
        /*0020*/ 	.short	0x0001
        /*0022*/ 	.short	0x0008
        /*0024*/ 	.byte	0x00, 0xf0, 0x11, 0x00


	//----- nvinfo : EIATTR_KPARAM_INFO
	.align		4
.L_40:
        /*0028*/ 	.byte	0x04, 0x17
        /*002a*/ 	.short	(.L_42 - .L_41)
.L_41:
        /*002c*/ 	.word	0x00000000
        /*0030*/ 	.short	0x0000
        /*0032*/ 	.short	0x0000
        /*0034*/ 	.byte	0x00, 0xf5, 0x21, 0x00


	//----- nvinfo : EIATTR_SPARSE_MMA_MASK
	.align		4
.L_42:
        /*0038*/ 	.byte	0x03, 0x50
        /*003a*/ 	.short	0x0000


	//----- nvinfo : EIATTR_MAXREG_COUNT
	.align		4
        /*003c*/ 	.byte	0x03, 0x1b
        /*003e*/ 	.short	0x00ff


	//----- nvinfo : EIATTR_MERCURY_ISA_VERSION
	.align		4
        /*0040*/ 	.byte	0x03, 0x5f
        /*0042*/ 	.short	0x0101


	//----- nvinfo : EIATTR_VRC_CTA_INIT_COUNT
	.align		4
        /*0044*/ 	.byte	0x02, 0x4a
	.zero		1
	.zero		1


	//----- nvinfo : EIATTR_EXIT_INSTR_OFFSETS
	.align		4
        /*0048*/ 	.byte	0x04, 0x1c
        /*004a*/ 	.short	(.L_44 - .L_43)


	//   ....[0]....
.L_43:
        /*004c*/ 	.word	0x00000080


	//   ....[1]....
        /*0050*/ 	.word	0x00002b90


	//----- nvinfo : EIATTR_CRS_STACK_SIZE
	.align		4
.L_44:
        /*0054*/ 	.byte	0x04, 0x1e
        /*0056*/ 	.short	(.L_46 - .L_45)
.L_45:
        /*0058*/ 	.word	0x00000000


	//----- nvinfo : EIATTR_CBANK_PARAM_SIZE
	.align		4
.L_46:
        /*005c*/ 	.byte	0x03, 0x19
        /*005e*/ 	.short	0x0018


	//----- nvinfo : EIATTR_PARAM_CBANK
	.align		4
        /*0060*/ 	.byte	0x04, 0x0a
        /*0062*/ 	.short	(.L_48 - .L_47)
	.align		4
.L_47:
        /*0064*/ 	.word	index@(.nv.constant0._Z25random_normal_init_kernelPfim)
        /*0068*/ 	.short	0x0380
        /*006a*/ 	.short	0x0018


	//----- nvinfo : EIATTR_SW_WAR
	.align		4
.L_48:
        /*006c*/ 	.byte	0x04, 0x36
        /*006e*/ 	.short	(.L_50 - .L_49)
.L_49:
        /*0070*/ 	.word	0x00000008
.L_50:


//--------------------- .nv.callgraph             --------------------------
	.section	.nv.callgraph,"",@"SHT_CUDA_CALLGRAPH"
	.align	4
	.sectionentsize	8
	.align		4
        /*0000*/ 	.word	0x00000000
	.align		4
        /*0004*/ 	.word	0xffffffff
	.align		4
        /*0008*/ 	.word	0x00000000
	.align		4
        /*000c*/ 	.word	0xfffffffe
	.align		4
        /*0010*/ 	.word	0x00000000
	.align		4
        /*0014*/ 	.word	0xfffffffd
	.align		4
        /*0018*/ 	.word	0x00000000
	.align		4
        /*001c*/ 	.word	0xfffffffc


//--------------------- .nv.constant4             --------------------------
	.section	.nv.constant4,"a",@progbits
	.align	8
	.align		8
.nv.constant4:
        /*0000*/ 	.dword	precalc_xorwow_matrix
	.align		8
        /*0008*/ 	.dword	precalc_xorwow_offset_matrix
	.align		8
        /*0010*/ 	.dword	mrg32k3aM1
	.align		8
        /*0018*/ 	.dword	mrg32k3aM2
	.align		8
        /*0020*/ 	.dword	mrg32k3aM1SubSeq
	.align		8
        /*0028*/ 	.dword	mrg32k3aM2SubSeq
	.align		8
        /*0030*/ 	.dword	mrg32k3aM1Seq
	.align		8
        /*0038*/ 	.dword	mrg32k3aM2Seq


//--------------------- .nv.constant3             --------------------------
	.section	.nv.constant3,"a",@progbits
	.align	8
.nv.constant3:
	.type		__cr_lgamma_table,@object
	.size		__cr_lgamma_table,(.L_8 - __cr_lgamma_table)
__cr_lgamma_table:
        /*0000*/ 	.byte	0x00, 0x00, 0x00, 0x00, 0x00, 0x00, 0x00, 0x00, 0x00, 0x00, 0x00, 0x00, 0x00, 0x00, 0x00, 0x00
        /*0010*/ 	.byte	0xef, 0x39, 0xfa, 0xfe, 0x42, 0x2e, 0xe6, 0x3f, 0x02, 0x20, 0x2a, 0xfa, 0x0b, 0xab, 0xfc, 0x3f
        /*0020*/ 	.byte	0xf9, 0x2c, 0x92, 0x7c, 0xa7, 0x6c, 0x09, 0x40, 0xc9, 0x79, 0x44, 0x3c, 0x64, 0x26, 0x13, 0x40
        /*0030*/ 	.byte	0xca, 0x01, 0xcf, 0x3a, 0x27, 0x51, 0x1a, 0x40, 0x30, 0xcc, 0x2d, 0xf3, 0xe1, 0x0c, 0x21, 0x40
        /*0040*/ 	.byte	0x0d, 0xb7, 0xfc, 0x82, 0x8e, 0x35, 0x25, 0x40
.L_8:


//--------------------- .text._Z16zero_init_kernelPfi --------------------------
	.section	.text._Z16zero_init_kernelPfi,"ax",@progbits
	.align	128
        .global         _Z16zero_init_kernelPfi
        .type           _Z16zero_init_kernelPfi,@function
        .size           _Z16zero_init_kernelPfi,(.L_x_18 - _Z16zero_init_kernelPfi)
        .other          _Z16zero_init_kernelPfi,@"STO_CUDA_ENTRY STV_DEFAULT"
_Z16zero_init_kernelPfi:
.text._Z16zero_init_kernelPfi:
[----:B------:R-:W-:Y:S01]  /*0000*/  LDC R1, c[0x0][0x37c] ;  /* 0x0000df00ff017b82 */ /* 0x000fe20000000800 */
[----:B------:R-:W0:Y:S07]  /*0010*/  S2R R0, SR_TID.X ;  /* 0x0000000000007919 */ /* 0x000e2e0000002100 */
[----:B------:R-:W0:Y:S01]  /*0020*/  S2UR UR4, SR_CTAID.X ;  /* 0x00000000000479c3 */ /* 0x000e220000002500 */
[----:B------:R-:W1:Y:S07]  /*0030*/  LDCU UR5, c[0x0][0x388] ;  /* 0x00007100ff0577ac */ /* 0x000e6e0008000800 */
[----:B------:R-:W0:Y:S02]  /*0040*/  LDC R5, c[0x0][0x360] ;  /* 0x0000d800ff057b82 */ /* 0x000e240000000800 */
[----:B0-----:R-:W-:-:S05]  /*0050*/  IMAD R5, R5, UR4, R0 ;  /* 0x0000000405057c24 */ /* 0x001fca000f8e0200 */
[----:B-1----:R-:W-:-:S13]  /*0060*/  ISETP.GE.AND P0, PT, R5, UR5, PT ;  /* 0x0000000505007c0c */ /* 0x002fda000bf06270 */
[----:B------:R-:W-:Y:S05]  /*0070*/  @P0 EXIT ;  /* 0x000000000000094d */ /* 0x000fea0003800000 */
[----:B------:R-:W0:Y:S01]  /*0080*/  LDC.64 R2, c[0x0][0x380] ;  /* 0x0000e000ff027b82 */ /* 0x000e220000000a00 */
[----:B------:R-:W1:Y:S01]  /*0090*/  LDCU.64 UR4, c[0x0][0x358] ;  /* 0x00006b00ff0477ac */ /* 0x000e620008000a00 */
[----:B0-----:R-:W-:-:S05]  /*00a0*/  IMAD.WIDE R2, R5, 0x4, R2 ;  /* 0x0000000405027825 */ /* 0x001fca00078e0202 */
[----:B-1----:R-:W-:Y:S01]  /*00b0*/  STG.E desc[UR4][R2.64], RZ ;  /* 0x000000ff02007986 */ /* 0x002fe2000c101904 */
[----:B------:R-:W-:Y:S05]  /*00c0*/  EXIT ;  /* 0x000000000000794d */ /* 0x000fea0003800000 */
.L_x_0:
[----:B------:R-:W-:-:S00]  /*00d0*/  BRA `(.L_x_0) ;  /* 0xfffffffc00fc7947 */ /* 0x000fc0000383ffff */
[----:B------:R-:W-:-:S00]  /*00e0*/  NOP ;  /* 0x0000000000007918 */ /* 0x000fc00000000000 */
        /* <DEDUP_REMOVED lines=9> */
.L_x_18:


//--------------------- .text._Z25random_normal_init_kernelPfim --------------------------
	.section	.text._Z25random_normal_init_kernelPfim,"ax",@progbits
	.align	128
        .global         _Z25random_normal_init_kernelPfim
        .type           _Z25random_normal_init_kernelPfim,@function
        .size           _Z25random_normal_init_kernelPfim,(.L_x_17 - _Z25random_normal_init_kernelPfim)
        .other          _Z25random_normal_init_kernelPfim,@"STO_CUDA_ENTRY STV_DEFAULT"
_Z25random_normal_init_kernelPfim:
.text._Z25random_normal_init_kernelPfim:
[----:B------:R-:W0:Y:S01]  /*0000*/  LDC R1, c[0x0][0x37c] ;  /* 0x0000df00ff017b82 */ /* 0x000e220000000800 */
[----:B------:R-:W1:Y:S07]  /*0010*/  S2R R3, SR_TID.X ;  /* 0x0000000000037919 */ /* 0x000e6e0000002100 */
[----:B------:R-:W1:Y:S01]  /*0020*/  S2UR UR4, SR_CTAID.X ;  /* 0x00000000000479c3 */ /* 0x000e620000002500 */
[----:B------:R-:W2:Y:S01]  /*0030*/  LDCU UR5, c[0x0][0x388] ;  /* 0x00007100ff0577ac */ /* 0x000ea20008000800 */
[----:B0-----:R-:W-:-:S06]  /*0040*/  VIADD R1, R1, 0xffffffd0 ;  /* 0xffffffd001017836 */ /* 0x001fcc0000000000 */
[----:B------:R-:W1:Y:S02]  /*0050*/  LDC R10, c[0x0][0x360] ;  /* 0x0000d800ff0a7b82 */ /* 0x000e640000000800 */
[----:B-1----:R-:W-:-:S05]  /*0060*/  IMAD R10, R10, UR4, R3 ;  /* 0x000000040a0a7c24 */ /* 0x002fca000f8e0203 */
[----:B--2---:R-:W-:-:S13]  /*0070*/  ISETP.GE.AND P0, PT, R10, UR5, PT ;  /* 0x000000050a007c0c */ /* 0x004fda000bf06270 */
[----:B------:R-:W-:Y:S05]  /*0080*/  @P0 EXIT ;  /* 0x000000000000094d */ /* 0x000fea0003800000 */
[----:B------:R-:W0:Y:S01]  /*0090*/  LDC.64 R2, c[0x0][0x390] ;  /* 0x0000e400ff027b82 */ /* 0x000e220000000a00 */
[----:B------:R-:W-:Y:S01]  /*00a0*/  ISETP.NE.AND P0, PT, R10, RZ, PT ;  /* 0x000000ff0a00720c */ /* 0x000fe20003f05270 */
[----:B------:R-:W1:Y:S01]  /*00b0*/  LDCU.64 UR6, c[0x0][0x358] ;  /* 0x00006b00ff0677ac */ /* 0x000e620008000a00 */
[----:B------:R-:W-:Y:S01]  /*00c0*/  BSSY.RECONVERGENT B0, `(.L_x_1) ;  /* 0x0000262000007945 */ /* 0x000fe20003800200 */
[----:B0-----:R-:W-:Y:S02]  /*00d0*/  LOP3.LUT R0, R2, 0xaad26b49, RZ, 0x3c, !PT ;  /* 0xaad26b4902007812 */ /* 0x001fe400078e3cff */
[----:B------:R-:W-:-:S03]  /*00e0*/  LOP3.LUT R2, R3, 0xf7dcefdd, RZ, 0x3c, !PT ;  /* 0xf7dcefdd03027812 */ /* 0x000fc600078e3cff */
[----:B------:R-:W-:Y:S02]  /*00f0*/  IMAD R0, R0, 0x4182bed5, RZ ;  /* 0x4182bed500007824 */ /* 0x000fe400078e02ff */
[----:B------:R-:W-:Y:S02]  /*0100*/  IMAD R9, R2, -0x658354e5, RZ ;  /* 0x9a7cab1b02097824 */ /* 0x000fe400078e02ff */
[C---:B------:R-:W-:Y:S01]  /*0110*/  VIADD R3, R0.reuse, 0x75bcd15 ;  /* 0x075bcd1500037836 */ /* 0x040fe20000000000 */
[C---:B------:R-:W-:Y:S01]  /*0120*/  LOP3.LUT R6, R0.reuse, 0x159a55e5, RZ, 0x3c, !PT ;  /* 0x159a55e500067812 */ /* 0x040fe200078e3cff */
[C---:B------:R-:W-:Y:S01]  /*0130*/  VIADD R5, R0.reuse, 0x583f19 ;  /* 0x00583f1900057836 */ /* 0x040fe20000000000 */
[----:B------:R-:W-:Y:S01]  /*0140*/  IADD3 R2, PT, PT, R0, 0x64f0c9, R9 ;  /* 0x0064f0c900027810 */ /* 0x000fe20007ffe009 */
[C---:B------:R-:W-:Y:S01]  /*0150*/  VIADD R7, R9.reuse, 0x1f123bb5 ;  /* 0x1f123bb509077836 */ /* 0x040fe20000000000 */
[----:B------:R-:W-:Y:S02]  /*0160*/  LOP3.LUT R4, R9, 0x5491333, RZ, 0x3c, !PT ;  /* 0x0549133309047812 */ /* 0x000fe400078e3cff */
[----:B------:R-:W-:Y:S01]  /*0170*/  SHF.R.S32.HI R0, RZ, 0x1f, R10 ;  /* 0x0000001fff007819 */ /* 0x000fe2000001140a */
[----:B------:R0:W-:Y:S04]  /*0180*/  STL.64 [R1], R2 ;  /* 0x0000000201007387 */ /* 0x0001e80000100a00 */
[----:B------:R0:W-:Y:S04]  /*0190*/  STL.64 [R1+0x8], R6 ;  /* 0x0000080601007387 */ /* 0x0001e80000100a00 */
[----:B------:R0:W-:Y:S01]  /*01a0*/  STL.64 [R1+0x10], R4 ;  /* 0x0000100401007387 */ /* 0x0001e20000100a00 */
[----:B-1----:R-:W-:Y:S05]  /*01b0*/  @!P0 BRA `(.L_x_2) ;  /* 0x0000002400488947 */ /* 0x002fea0003800000 */
[----:B------:R-:W-:Y:S02]  /*01c0*/  IMAD.MOV.U32 R13, RZ, RZ, R0 ;  /* 0x000000ffff0d7224 */ /* 0x000fe400078e0000 */
[----:B------:R-:W-:Y:S02]  /*01d0*/  IMAD.MOV.U32 R11, RZ, RZ, RZ ;  /* 0x000000ffff0b7224 */ /* 0x000fe400078e00ff */
[----:B0-----:R-:W-:-:S07]  /*01e0*/  IMAD.MOV.U32 R2, RZ, RZ, R10 ;  /* 0x000000ffff027224 */ /* 0x001fce00078e000a */
.L_x_11:
[----:B------:R-:W-:Y:S01]  /*01f0*/  LOP3.LUT R0, R2, 0x3, RZ, 0xc0, !PT ;  /* 0x0000000302007812 */ /* 0x000fe200078ec0ff */
[----:B------:R-:W-:Y:S03]  /*0200*/  BSSY.RECONVERGENT B1, `(.L_x_3) ;  /* 0x0000247000017945 */ /* 0x000fe60003800200 */
[----:B------:R-:W-:-:S04]  /*0210*/  ISETP.NE.U32.AND P0, PT, R0, RZ, PT ;  /* 0x000000ff0000720c */ /* 0x000fc80003f05070 */
[----:B------:R-:W-:-:S13]  /*0220*/  ISETP.NE.AND.EX P0, PT, RZ, RZ, PT, P0 ;  /* 0x000000ffff00720c */ /* 0x000fda0003f05300 */
[----:B0-----:R-:W-:Y:S05]  /*0230*/  @!P0 BRA `(.L_x_4) ;  /* 0x00000024000c8947 */ /* 0x001fea0003800000 */
[----:B------:R-:W0:Y:S01]  /*0240*/  LDC.64 R8, c[0x4][RZ] ;  /* 0x01000000ff087b82 */ /* 0x000e220000000a00 */
[----:B------:R-:W-:Y:S01]  /*0250*/  IMAD.MOV.U32 R0, RZ, RZ, RZ ;  /* 0x000000ffff007224 */ /* 0x000fe200078e00ff */
[----:B------:R-:W-:Y:S02]  /*0260*/  CS2R R4, SRZ ;  /* 0x0000000000047805 */ /* 0x000fe4000001ff00 */
[----:B------:R-:W-:Y:S01]  /*0270*/  CS2R R6, SRZ ;  /* 0x0000000000067805 */ /* 0x000fe2000001ff00 */
[----:B------:R-:W-:Y:S02]  /*0280*/  IMAD.MOV.U32 R3, RZ, RZ, RZ ;  /* 0x000000ffff037224 */ /* 0x000fe400078e00ff */
[----:B0-----:R-:W-:-:S07]  /*0290*/  IMAD.WIDE.U32 R8, R11, 0xc80, R8 ;  /* 0x00000c800b087825 */ /* 0x001fce00078e0008 */
.L_x_6:
[----:B------:R-:W-:-:S06]  /*02a0*/  IMAD R12, R0, 0x4, R1 ;  /* 0x00000004000c7824 */ /* 0x000fcc00078e0201 */
[----:B------:R-:W5:Y:S01]  /*02b0*/  LDL R12, [R12+0x4] ;  /* 0x000004000c0c7983 */ /* 0x000f620000100800 */
[----:B------:R-:W-:-:S05]  /*02c0*/  UMOV UR4, URZ ;  /* 0x000000ff00047c82 */ /* 0x000fca0008000000 */
.L_x_5:
[----:B-----5:R-:W-:Y:S01]  /*02d0*/  SHF.R.U32.HI R22, RZ, UR4, R12 ;  /* 0x00000004ff167c19 */ /* 0x020fe2000801160c */
[----:B------:R-:W-:-:S03]  /*02e0*/  IMAD.SHL.U32 R14, R0, 0x20, RZ ;  /* 0x00000020000e7824 */ /* 0x000fc600078e00ff */
[----:B------:R-:W-:Y:S01]  /*02f0*/  LOP3.LUT R15, R22, 0x1, RZ, 0xc0, !PT ;  /* 0x00000001160f7812 */ /* 0x000fe200078ec0ff */
[----:B------:R-:W-:-:S03]  /*0300*/  VIADD R14, R14, UR4 ;  /* 0x000000040e0e7c36 */ /* 0x000fc60008000000 */
[----:B------:R-:W-:Y:S01]  /*0310*/  ISETP.NE.U32.AND P0, PT, R15, 0x1, PT ;  /* 0x000000010f00780c */ /* 0x000fe20003f05070 */
[----:B------:R-:W-:-:S03]  /*0320*/  IMAD R15, R14, 0x5, RZ ;  /* 0x000000050e0f7824 */ /* 0x000fc600078e02ff */
[----:B------:R-:W-:Y:S01]  /*0330*/  R2P PR, R22, 0x7e ;  /* 0x0000007e16007804 */ /* 0x000fe20000000000 */
[----:B------:R-:W-:-:S08]  /*0340*/  IMAD.WIDE.U32 R14, R15, 0x4, R8 ;  /* 0x000000040f0e7825 */ /* 0x000fd000078e0008 */
[----:B------:R-:W2:Y:S04]  /*0350*/  @!P0 LDG.E R16, desc[UR6][R14.64+0x10] ;  /* 0x000010060e108981 */ /* 0x000ea8000c1e1900 */
[----:B------:R-:W3:Y:S04]  /*0360*/  @P1 LDG.E R18, desc[UR6][R14.64+0x24] ;  /* 0x000024060e121981 */ /* 0x000ee8000c1e1900 */
[----:B------:R-:W4:Y:S04]  /*0370*/  @P2 LDG.E R20, desc[UR6][R14.64+0x38] ;  /* 0x000038060e142981 */ /* 0x000f28000c1e1900 */
[----:B------:R-:W4:Y:S04]  /*0380*/  @P3 LDG.E R24, desc[UR6][R14.64+0x4c] ;  /* 0x00004c060e183981 */ /* 0x000f28000c1e1900 */
[----:B------:R-:W4:Y:S04]  /*0390*/  @P4 LDG.E R26, desc[UR6][R14.64+0x60] ;  /* 0x000060060e1a4981 */ /* 0x000f28000c1e1900 */
[----:B------:R-:W4:Y:S04]  /*03a0*/  @!P0 LDG.E R17, desc[UR6][R14.64+0x4] ;  /* 0x000004060e118981 */ /* 0x000f28000c1e1900 */
[----:B------:R-:W4:Y:S04]  /*03b0*/  @!P0 LDG.E R19, desc[UR6][R14.64+0xc] ;  /* 0x00000c060e138981 */ /* 0x000f28000c1e1900 */
[----:B------:R-:W4:Y:S04]  /*03c0*/  @P1 LDG.E R21, desc[UR6][R14.64+0x18] ;  /* 0x000018060e151981 */ /* 0x000f28000c1e1900 */
[----:B------:R-:W4:Y:S04]  /*03d0*/  @P3 LDG.E R23, desc[UR6][R14.64+0x40] ;  /* 0x000040060e173981 */ /* 0x000f28000c1e1900 */
[----:B------:R-:W4:Y:S04]  /*03e0*/  @P5 LDG.E R25, desc[UR6][R14.64+0x70] ;  /* 0x000070060e195981 */ /* 0x000f28000c1e1900 */
[----:B------:R-:W4:Y:S01]  /*03f0*/  @P6 LDG.E R28, desc[UR6][R14.64+0x88] ;  /* 0x000088060e1c6981 */ /* 0x000f22000c1e1900 */
[----:B--2---:R-:W-:-:S03]  /*0400*/  @!P0 LOP3.LUT R5, R5, R16, RZ, 0x3c, !PT ;  /* 0x0000001005058212 */ /* 0x004fc600078e3cff */
[----:B------:R-:W2:Y:S01]  /*0410*/  @!P0 LDG.E R16, desc[UR6][R14.64] ;  /* 0x000000060e108981 */ /* 0x000ea2000c1e1900 */
[----:B---3--:R-:W-:-:S03]  /*0420*/  @P1 LOP3.LUT R5, R5, R18, RZ, 0x3c, !PT ;  /* 0x0000001205051212 */ /* 0x008fc600078e3cff */
[----:B------:R-:W3:Y:S01]  /*0430*/  @!P0 LDG.E R18, desc[UR6][R14.64+0x8] ;  /* 0x000008060e128981 */ /* 0x000ee2000c1e1900 */
[----:B----4-:R-:W-:-:S03]  /*0440*/  @P2 LOP3.LUT R5, R5, R20, RZ, 0x3c, !PT ;  /* 0x0000001405052212 */ /* 0x010fc600078e3cff */
[----:B------:R-:W4:Y:S01]  /*0450*/  @P1 LDG.E R20, desc[UR6][R14.64+0x14] ;  /* 0x000014060e141981 */ /* 0x000f22000c1e1900 */
[----:B------:R-:W-:-:S03]  /*0460*/  @P3 LOP3.LUT R5, R5, R24, RZ, 0x3c, !PT ;  /* 0x0000001805053212 */ /* 0x000fc600078e3cff */
[----:B------:R-:W4:Y:S01]  /*0470*/  @P5 LDG.E R24, desc[UR6][R14.64+0x74] ;  /* 0x000074060e185981 */ /* 0x000f22000c1e1900 */
[----:B------:R-:W-:-:S03]  /*0480*/  @P4 LOP3.LUT R5, R5, R26, RZ, 0x3c, !PT ;  /* 0x0000001a05054212 */ /* 0x000fc600078e3cff */
[----:B------:R-:W4:Y:S01]  /*0490*/  @P3 LDG.E R26, desc[UR6][R14.64+0x44] ;  /* 0x000044060e1a3981 */ /* 0x000f22000c1e1900 */
[----:B------:R-:W-:-:S03]  /*04a0*/  @!P0 LOP3.LUT R6, R6, R17, RZ, 0x3c, !PT ;  /* 0x0000001106068212 */ /* 0x000fc600078e3cff */
[----:B------:R-:W4:Y:S01]  /*04b0*/  @P1 LDG.E R17, desc[UR6][R14.64+0x20] ;  /* 0x000020060e111981 */ /* 0x000f22000c1e1900 */
[----:B------:R-:W-:-:S03]  /*04c0*/  @!P0 LOP3.LUT R4, R4, R19, RZ, 0x3c, !PT ;  /* 0x0000001304048212 */ /* 0x000fc600078e3cff */
[----:B------:R-:W4:Y:S01]  /*04d0*/  @P2 LDG.E R19, desc[UR6][R14.64+0x2c] ;  /* 0x00002c060e132981 */ /* 0x000f22000c1e1900 */
[----:B------:R-:W-:-:S03]  /*04e0*/  @P1 LOP3.LUT R6, R6, R21, RZ, 0x3c, !PT ;  /* 0x0000001506061212 */ /* 0x000fc600078e3cff */
[----:B------:R-:W4:Y:S01]  /*04f0*/  @P2 LDG.E R21, desc[UR6][R14.64+0x34] ;  /* 0x000034060e152981 */ /* 0x000f22000c1e1900 */
[----:B--2---:R-:W-:-:S03]  /*0500*/  @!P0 LOP3.LUT R3, R3, R16, RZ, 0x3c, !PT ;  /* 0x0000001003038212 */ /* 0x004fc600078e3cff */
[----:B------:R-:W2:Y:S01]  /*0510*/  @P1 LDG.E R16, desc[UR6][R14.64+0x1c] ;  /* 0x00001c060e101981 */ /* 0x000ea2000c1e1900 */
[----:B---3--:R-:W-:-:S03]  /*0520*/  @!P0 LOP3.LUT R7, R7, R18, RZ, 0x3c, !PT ;  /* 0x0000001207078212 */ /* 0x008fc600078e3cff */
[----:B------:R-:W3:Y:S01]  /*0530*/  @P2 LDG.E R18, desc[UR6][R14.64+0x28] ;  /* 0x000028060e122981 */ /* 0x000ee2000c1e1900 */
[----:B----4-:R-:W-:-:S03]  /*0540*/  @P1 LOP3.LUT R3, R3, R20, RZ, 0x3c, !PT ;  /* 0x0000001403031212 */ /* 0x010fc600078e3cff */
[----:B------:R-:W4:Y:S01]  /*0550*/  @P2 LDG.E R20, desc[UR6][R14.64+0x30] ;  /* 0x000030060e142981 */ /* 0x000f22000c1e1900 */
[----:B------:R-:W-:-:S03]  /*0560*/  @P5 LOP3.LUT R5, R5, R24, RZ, 0x3c, !PT ;  /* 0x0000001805055212 */ /* 0x000fc600078e3cff */
[----:B------:R-:W4:Y:S01]  /*0570*/  @P3 LDG.E R24, desc[UR6][R14.64+0x3c] ;  /* 0x00003c060e183981 */ /* 0x000f22000c1e1900 */
[----:B------:R-:W-:-:S03]  /*0580*/  @P1 LOP3.LUT R4, R4, R17, RZ, 0x3c, !PT ;  /* 0x0000001104041212 */ /* 0x000fc600078e3cff */
[----:B------:R-:W4:Y:S01]  /*0590*/  @P3 LDG.E R17, desc[UR6][R14.64+0x48] ;  /* 0x000048060e113981 */ /* 0x000f22000c1e1900 */
[----:B------:R-:W-:-:S03]  /*05a0*/  @P2 LOP3.LUT R6, R6, R19, RZ, 0x3c, !PT ;  /* 0x0000001306062212 */ /* 0x000fc600078e3cff */
[----:B------:R-:W4:Y:S01]  /*05b0*/  @P4 LDG.E R19, desc[UR6][R14.64+0x54] ;  /* 0x000054060e134981 */ /* 0x000f22000c1e1900 */
[----:B------:R-:W-:Y:S02]  /*05c0*/  @P2 LOP3.LUT R4, R4, R21, RZ, 0x3c, !PT ;  /* 0x0000001504042212 */ /* 0x000fe400078e3cff */
[----:B------:R-:W-:Y:S01]  /*05d0*/  @P3 LOP3.LUT R6, R6, R23, RZ, 0x3c, !PT ;  /* 0x0000001706063212 */ /* 0x000fe200078e3cff */
[----:B------:R-:W4:Y:S04]  /*05e0*/  @P4 LDG.E R21, desc[UR6][R14.64+0x5c] ;  /* 0x00005c060e154981 */ /* 0x000f28000c1e1900 */
[----:B------:R-:W4:Y:S01]  /*05f0*/  @P5 LDG.E R23, desc[UR6][R14.64+0x68] ;  /* 0x000068060e175981 */ /* 0x000f22000c1e1900 */
[----:B--2---:R-:W-:-:S03]  /*0600*/  @P1 LOP3.LUT R7, R7, R16, RZ, 0x3c, !PT ;  /* 0x0000001007071212 */ /* 0x004fc600078e3cff */
[----:B------:R-:W2:Y:S01]  /*0610*/  @P4 LDG.E R16, desc[UR6][R14.64+0x50] ;  /* 0x000050060e104981 */ /* 0x000ea2000c1e1900 */
[----:B---3--:R-:W-:-:S03]  /*0620*/  @P2 LOP3.LUT R3, R3, R18, RZ, 0x3c, !PT ;  /* 0x0000001203032212 */ /* 0x008fc600078e3cff */
[----:B------:R-:W3:Y:S01]  /*0630*/  @P4 LDG.E R18, desc[UR6][R14.64+0x58] ;  /* 0x000058060e124981 */ /* 0x000ee2000c1e1900 */
[----:B----4-:R-:W-:-:S03]  /*0640*/  @P2 LOP3.LUT R7, R7, R20, RZ, 0x3c, !PT ;  /* 0x0000001407072212 */ /* 0x010fc600078e3cff */
[----:B------:R-:W4:Y:S01]  /*0650*/  @P5 LDG.E R20, desc[UR6][R14.64+0x64] ;  /* 0x000064060e145981 */ /* 0x000f22000c1e1900 */
[----:B------:R-:W-:-:S03]  /*0660*/  @P3 LOP3.LUT R3, R3, R24, RZ, 0x3c, !PT ;  /* 0x0000001803033212 */ /* 0x000fc600078e3cff */
[----:B------:R-:W4:Y:S01]  /*0670*/  @P5 LDG.E R24, desc[UR6][R14.64+0x6c] ;  /* 0x00006c060e185981 */ /* 0x000f22000c1e1900 */
[----:B------:R-:W-:Y:S02]  /*0680*/  LOP3.LUT P0, RZ, R22, 0x80, RZ, 0xc0, !PT ;  /* 0x0000008016ff7812 */ /* 0x000fe4000780c0ff */
[----:B------:R-:W-:Y:S02]  /*0690*/  @P3 LOP3.LUT R7, R7, R26, RZ, 0x3c, !PT ;  /* 0x0000001a07073212 */ /* 0x000fe400078e3cff */
[----:B------:R-:W-:Y:S02]  /*06a0*/  @P3 LOP3.LUT R4, R4, R17, RZ, 0x3c, !PT ;  /* 0x0000001104043212 */ /* 0x000fe400078e3cff */
[----:B------:R-:W4:Y:S01]  /*06b0*/  @P6 LDG.E R17, desc[UR6][R14.64+0x7c] ;  /* 0x00007c060e116981 */ /* 0x000f22000c1e1900 */
[----:B------:R-:W-:-:S03]  /*06c0*/  @P4 LOP3.LUT R6, R6, R19, RZ, 0x3c, !PT ;  /* 0x0000001306064212 */ /* 0x000fc600078e3cff */
[----:B------:R-:W4:Y:S01]  /*06d0*/  @P6 LDG.E R19, desc[UR6][R14.64+0x84] ;  /* 0x000084060e136981 */ /* 0x000f22000c1e1900 */
[----:B------:R-:W-:-:S03]  /*06e0*/  @P4 LOP3.LUT R4, R4, R21, RZ, 0x3c, !PT ;  /* 0x0000001504044212 */ /* 0x000fc600078e3cff */
[----:B------:R-:W4:Y:S01]  /*06f0*/  @P0 LDG.E R26, desc[UR6][R14.64+0x9c] ;  /* 0x00009c060e1a0981 */ /* 0x000f22000c1e1900 */
[----:B------:R-:W-:-:S03]  /*0700*/  @P5 LOP3.LUT R6, R6, R23, RZ, 0x3c, !PT ;  /* 0x0000001706065212 */ /* 0x000fc600078e3cff */
        /* <DEDUP_REMOVED lines=10> */
[----:B------:R-:W-:Y:S02]  /*07b0*/  @P5 LOP3.LUT R4, R4, R25, RZ, 0x3c, !PT ;  /* 0x0000001904045212 */ /* 0x000fe400078e3cff */
[----:B------:R-:W-:Y:S02]  /*07c0*/  @P6 LOP3.LUT R5, R5, R28, RZ, 0x3c, !PT ;  /* 0x0000001c05056212 */ /* 0x000fe400078e3cff */
[----:B------:R-:W-:Y:S02]  /*07d0*/  @P6 LOP3.LUT R6, R6, R17, RZ, 0x3c, !PT ;  /* 0x0000001106066212 */ /* 0x000fe400078e3cff */
[----:B------:R-:W-:Y:S02]  /*07e0*/  @P6 LOP3.LUT R4, R4, R19, RZ, 0x3c, !PT ;  /* 0x0000001304046212 */ /* 0x000fe400078e3cff */
[----:B------:R-:W-:Y:S02]  /*07f0*/  @P0 LOP3.LUT R5, R5, R26, RZ, 0x3c, !PT ;  /* 0x0000001a05050212 */ /* 0x000fe400078e3cff */
[----:B------:R-:W-:-:S02]  /*0800*/  @P0 LOP3.LUT R6, R6, R21, RZ, 0x3c, !PT ;  /* 0x0000001506060212 */ /* 0x000fc400078e3cff */
[----:B------:R-:W-:Y:S02]  /*0810*/  @P0 LOP3.LUT R4, R4, R23, RZ, 0x3c, !PT ;  /* 0x0000001704040212 */ /* 0x000fe400078e3cff */
[----:B--2---:R-:W-:Y:S02]  /*0820*/  @P6 LOP3.LUT R3, R3, R16, RZ, 0x3c, !PT ;  /* 0x0000001003036212 */ /* 0x004fe400078e3cff */
[----:B---3--:R-:W-:Y:S02]  /*0830*/  @P6 LOP3.LUT R7, R7, R18, RZ, 0x3c, !PT ;  /* 0x0000001207076212 */ /* 0x008fe400078e3cff */
[----:B----4-:R-:W-:Y:S02]  /*0840*/  @P0 LOP3.LUT R3, R3, R20, RZ, 0x3c, !PT ;  /* 0x0000001403030212 */ /* 0x010fe400078e3cff */
[----:B------:R-:W-:Y:S02]  /*0850*/  @P0 LOP3.LUT R7, R7, R24, RZ, 0x3c, !PT ;  /* 0x0000001807070212 */ /* 0x000fe400078e3cff */
[----:B------:R-:W-:-:S13]  /*0860*/  R2P PR, R22.B1, 0x7f ;  /* 0x0000007f16007804 */ /* 0x000fda0000001000 */
[----:B------:R-:W2:Y:S04]  /*0870*/  @P0 LDG.E R18, desc[UR6][R14.64+0xa0] ;  /* 0x0000a0060e120981 */ /* 0x000ea8000c1e1900 */
[----:B------:R-:W3:Y:S04]  /*0880*/  @P0 LDG.E R19, desc[UR6][R14.64+0xa4] ;  /* 0x0000a4060e130981 */ /* 0x000ee8000c1e1900 */
[----:B------:R-:W4:Y:S04]  /*0890*/  @P0 LDG.E R20, desc[UR6][R14.64+0xa8] ;  /* 0x0000a8060e140981 */ /* 0x000f28000c1e1900 */
[----:B------:R-:W4:Y:S04]  /*08a0*/  @P0 LDG.E R21, desc[UR6][R14.64+0xac] ;  /* 0x0000ac060e150981 */ /* 0x000f28000c1e1900 */
[----:B------:R-:W4:Y:S04]  /*08b0*/  @P0 LDG.E R24, desc[UR6][R14.64+0xb0] ;  /* 0x0000b0060e180981 */ /* 0x000f28000c1e1900 */
[----:B------:R-:W4:Y:S04]  /*08c0*/  @P1 LDG.E R16, desc[UR6][R14.64+0xbc] ;  /* 0x0000bc060e101981 */ /* 0x000f28000c1e1900 */
[----:B------:R-:W4:Y:S04]  /*08d0*/  @P1 LDG.E R26, desc[UR6][R14.64+0xb4] ;  /* 0x0000b4060e1a1981 */ /* 0x000f28000c1e1900 */
        /* <DEDUP_REMOVED lines=11> */
[----:B------:R-:W-:Y:S01]  /*0990*/  LOP3.LUT P0, RZ, R22, 0x8000, RZ, 0xc0, !PT ;  /* 0x0000800016ff7812 */ /* 0x000fe2000780c0ff */
[----:B------:R-:W4:Y:S01]  /*09a0*/  @P2 LDG.E R24, desc[UR6][R14.64+0xd8] ;  /* 0x0000d8060e182981 */ /* 0x000f22000c1e1900 */
[----:B------:R-:W-:-:S03]  /*09b0*/  @P1 LOP3.LUT R7, R7, R16, RZ, 0x3c, !PT ;  /* 0x0000001007071212 */ /* 0x000fc600078e3cff */
[----:B------:R-:W4:Y:S01]  /*09c0*/  @P2 LDG.E R22, desc[UR6][R14.64+0xd0] ;  /* 0x0000d0060e162981 */ /* 0x000f22000c1e1900 */
[----:B------:R-:W-:-:S03]  /*09d0*/  @P1 LOP3.LUT R3, R3, R26, RZ, 0x3c, !PT ;  /* 0x0000001a03031212 */ /* 0x000fc600078e3cff */
[----:B------:R-:W4:Y:S01]  /*09e0*/  @P3 LDG.E R16, desc[UR6][R14.64+0xe4] ;  /* 0x0000e4060e103981 */ /* 0x000f22000c1e1900 */
[----:B------:R-:W-:-:S03]  /*09f0*/  @P1 LOP3.LUT R6, R6, R23, RZ, 0x3c, !PT ;  /* 0x0000001706061212 */ /* 0x000fc600078e3cff */
[----:B------:R-:W4:Y:S01]  /*0a00*/  @P3 LDG.E R26, desc[UR6][R14.64+0xdc] ;  /* 0x0000dc060e1a3981 */ /* 0x000f22000c1e1900 */
[----:B------:R-:W-:-:S03]  /*0a10*/  @P1 LOP3.LUT R4, R4, R17, RZ, 0x3c, !PT ;  /* 0x0000001104041212 */ /* 0x000fc600078e3cff */
        /* <DEDUP_REMOVED lines=43> */
[----:B------:R-:W-:-:S04]  /*0cd0*/  UIADD3 UR4, UPT, UPT, UR4, 0x10, URZ ;  /* 0x0000001004047890 */ /* 0x000fc8000fffe0ff */
[----:B------:R-:W-:Y:S01]  /*0ce0*/  UISETP.NE.AND UP0, UPT, UR4, 0x20, UPT ;  /* 0x000000200400788c */ /* 0x000fe2000bf05270 */
[----:B--2---:R-:W-:Y:S02]  /*0cf0*/  @P5 LOP3.LUT R5, R5, R18, RZ, 0x3c, !PT ;  /* 0x0000001205055212 */ /* 0x004fe400078e3cff */
[----:B---3--:R-:W-:Y:S02]  /*0d00*/  @P6 LOP3.LUT R6, R6, R19, RZ, 0x3c, !PT ;  /* 0x0000001306066212 */ /* 0x008fe400078e3cff */
[----:B----4-:R-:W-:Y:S02]  /*0d10*/  @P6 LOP3.LUT R3, R3, R20, RZ, 0x3c, !PT ;  /* 0x0000001403036212 */ /* 0x010fe400078e3cff */
[----:B------:R-:W-:Y:S02]  /*0d20*/  @P6 LOP3.LUT R4, R4, R21, RZ, 0x3c, !PT ;  /* 0x0000001504046212 */ /* 0x000fe400078e3cff */
[----:B------:R-:W-:Y:S02]  /*0d30*/  @P6 LOP3.LUT R7, R7, R22, RZ, 0x3c, !PT ;  /* 0x0000001607076212 */ /* 0x000fe400078e3cff */
[----:B------:R-:W-:-:S02]  /*0d40*/  @P6 LOP3.LUT R5, R5, R16, RZ, 0x3c, !PT ;  /* 0x0000001005056212 */ /* 0x000fc400078e3cff */
[----:B------:R-:W-:Y:S02]  /*0d50*/  @P0 LOP3.LUT R3, R3, R24, RZ, 0x3c, !PT ;  /* 0x0000001803030212 */ /* 0x000fe400078e3cff */
[----:B------:R-:W-:Y:S02]  /*0d60*/  @P0 LOP3.LUT R5, R5, R28, RZ, 0x3c, !PT ;  /* 0x0000001c05050212 */ /* 0x000fe400078e3cff */
[----:B------:R-:W-:Y:S02]  /*0d70*/  @P0 LOP3.LUT R7, R7, R26, RZ, 0x3c, !PT ;  /* 0x0000001a07070212 */ /* 0x000fe400078e3cff */
[----:B------:R-:W-:Y:S02]  /*0d80*/  @P0 LOP3.LUT R4, R4, R23, RZ, 0x3c, !PT ;  /* 0x0000001704040212 */ /* 0x000fe400078e3cff */
[----:B------:R-:W-:Y:S01]  /*0d90*/  @P0 LOP3.LUT R6, R6, R17, RZ, 0x3c, !PT ;  /* 0x0000001106060212 */ /* 0x000fe200078e3cff */
[----:B------:R-:W-:Y:S06]  /*0da0*/  BRA.U UP0, `(.L_x_5) ;  /* 0xfffffff500487547 */ /* 0x000fec000b83ffff */
[----:B------:R-:W-:-:S05]  /*0db0*/  VIADD R0, R0, 0x1 ;  /* 0x0000000100007836 */ /* 0x000fca0000000000 */
[----:B------:R-:W-:-:S13]  /*0dc0*/  ISETP.NE.AND P0, PT, R0, 0x5, PT ;  /* 0x000000050000780c */ /* 0x000fda0003f05270 */
[----:B------:R-:W-:Y:S05]  /*0dd0*/  @P0 BRA `(.L_x_6) ;  /* 0xfffffff400300947 */ /* 0x000fea000383ffff */
[----:B------:R-:W-:Y:S01]  /*0de0*/  LOP3.LUT R0, R2, 0x3, RZ, 0xc0, !PT ;  /* 0x0000000302007812 */ /* 0x000fe200078ec0ff */
[----:B------:R0:W-:Y:S03]  /*0df0*/  STL.64 [R1+0x8], R6 ;  /* 0x0000080601007387 */ /* 0x0001e60000100a00 */
[----:B------:R-:W-:Y:S01]  /*0e00*/  ISETP.NE.U32.AND P0, PT, R0, 0x1, PT ;  /* 0x000000010000780c */ /* 0x000fe20003f05070 */
[----:B------:R0:W-:Y:S03]  /*0e10*/  STL.64 [R1+0x10], R4 ;  /* 0x0000100401007387 */ /* 0x0001e60000100a00 */
[----:B------:R-:W-:Y:S01]  /*0e20*/  ISETP.NE.AND.EX P0, PT, RZ, RZ, PT, P0 ;  /* 0x000000ffff00720c */ /* 0x000fe20003f05300 */
[----:B------:R0:W-:-:S12]  /*0e30*/  STL [R1+0x4], R3 ;  /* 0x0000040301007387 */ /* 0x0001d80000100800 */
[----:B0-----:R-:W-:Y:S05]  /*0e40*/  @!P0 BRA `(.L_x_4) ;  /* 0x0000001800088947 */ /* 0x001fea0003800000 */
[----:B------:R-:W-:Y:S01]  /*0e50*/  UMOV UR4, URZ ;  /* 0x000000ff00047c82 */ /* 0x000fe20008000000 */
[----:B------:R-:W-:Y:S01]  /*0e60*/  UMOV UR5, URZ ;  /* 0x000000ff00057c82 */ /* 0x000fe20008000000 */
[----:B------:R-:W-:Y:S02]  /*0e70*/  IMAD.MOV.U32 R0, RZ, RZ, RZ ;  /* 0x000000ffff007224 */ /* 0x000fe400078e00ff */
[----:B------:R-:W-:Y:S02]  /*0e80*/  IMAD.MOV.U32 R4, RZ, RZ, RZ ;  /* 0x000000ffff047224 */ /* 0x000fe400078e00ff */
[----:B------:R-:W-:Y:S02]  /*0e90*/  IMAD.MOV.U32 R7, RZ, RZ, RZ ;  /* 0x000000ffff077224 */ /* 0x000fe400078e00ff */
[----:B------:R-:W-:Y:S02]  /*0ea0*/  IMAD.MOV.U32 R3, RZ, RZ, RZ ;  /* 0x000000ffff037224 */ /* 0x000fe400078e00ff */
[----:B------:R-:W-:-:S02]  /*0eb0*/  IMAD.U32 R5, RZ, RZ, UR4 ;  /* 0x00000004ff057e24 */ /* 0x000fc4000f8e00ff */
[----:B------:R-:W-:-:S07]  /*0ec0*/  IMAD.U32 R6, RZ, RZ, UR5 ;  /* 0x00000005ff067e24 */ /* 0x000fce000f8e00ff */
.L_x_8:
[----:B------:R-:W-:-:S06]  /*0ed0*/  IMAD R12, R0, 0x4, R1 ;  /* 0x00000004000c7824 */ /* 0x000fcc00078e0201 */
[----:B------:R-:W5:Y:S01]  /*0ee0*/  LDL R12, [R12+0x4] ;  /* 0x000004000c0c7983 */ /* 0x000f620000100800 */
[----:B------:R-:W-:-:S05]  /*0ef0*/  UMOV UR4, URZ ;  /* 0x000000ff00047c82 */ /* 0x000fca0008000000 */
.L_x_7:
        /* <DEDUP_REMOVED lines=178> */
[----:B------:R0:W-:Y:S03]  /*1a20*/  STL [R1+0x4], R3 ;  /* 0x0000040301007387 */ /* 0x0001e60000100800 */
[----:B------:R-:W-:Y:S01]  /*1a30*/  ISETP.NE.U32.AND P0, PT, R0, 0x3, PT ;  /* 0x000000030000780c */ /* 0x000fe20003f05070 */
[----:B------:R0:W-:Y:S03]  /*1a40*/  STL.64 [R1+0x8], R6 ;  /* 0x0000080601007387 */ /* 0x0001e60000100a00 */
[----:B------:R-:W-:Y:S01]  /*1a50*/  ISETP.NE.AND.EX P0, PT, RZ, RZ, PT, P0 ;  /* 0x000000ffff00720c */ /* 0x000fe20003f05300 */
[----:B------:R0:W-:-:S12]  /*1a60*/  STL.64 [R1+0x10], R4 ;  /* 0x0000100401007387 */ /* 0x0001d80000100a00 */
[----:B0-----:R-:W-:Y:S05]  /*1a70*/  @P0 BRA `(.L_x_4) ;  /* 0x0000000800fc0947 */ /* 0x001fea0003800000 */
        /* <DEDUP_REMOVED lines=8> */
.L_x_10:
[----:B------:R-:W-:-:S06]  /*1b00*/  IMAD R12, R0, 0x4, R1 ;  /* 0x00000004000c7824 */ /* 0x000fcc00078e0201 */
[----:B------:R-:W5:Y:S01]  /*1b10*/  LDL R12, [R12+0x4] ;  /* 0x000004000c0c7983 */ /* 0x000f620000100800 */
[----:B------:R-:W-:-:S05]  /*1b20*/  UMOV UR4, URZ ;  /* 0x000000ff00047c82 */ /* 0x000fca0008000000 */
.L_x_9:
        /* <DEDUP_REMOVED lines=177> */
[----:B------:R0:W-:Y:S04]  /*2640*/  STL [R1+0x4], R3 ;  /* 0x0000040301007387 */ /* 0x0001e80000100800 */
[----:B------:R0:W-:Y:S04]  /*2650*/  STL.64 [R1+0x8], R6 ;  /* 0x0000080601007387 */ /* 0x0001e80000100a00 */
[----:B------:R0:W-:Y:S02]  /*2660*/  STL.64 [R1+0x10], R4 ;  /* 0x0000100401007387 */ /* 0x0001e40000100a00 */
.L_x_4:
[----:B------:R-:W-:Y:S05]  /*2670*/  BSYNC.RECONVERGENT B1 ;  /* 0x0000000000017941 */ /* 0x000fea0003800200 */
.L_x_3:
[C---:B------:R-:W-:Y:S01]  /*2680*/  ISETP.GT.U32.AND P0, PT, R2.reuse, 0x3, PT ;  /* 0x000000030200780c */ /* 0x040fe20003f04070 */
[----:B------:R-:W-:Y:S01]  /*2690*/  VIADD R11, R11, 0x1 ;  /* 0x000000010b0b7836 */ /* 0x000fe20000000000 */
[--C-:B------:R-:W-:Y:S02]  /*26a0*/  SHF.R.U64 R2, R2, 0x2, R13.reuse ;  /* 0x0000000202027819 */ /* 0x100fe4000000120d */
[----:B------:R-:W-:Y:S02]  /*26b0*/  ISETP.GT.U32.AND.EX P0, PT, R13, RZ, PT, P0 ;  /* 0x000000ff0d00720c */ /* 0x000fe40003f04100 */
[----:B------:R-:W-:-:S11]  /*26c0*/  SHF.R.U32.HI R13, RZ, 0x2, R13 ;  /* 0x00000002ff0d7819 */ /* 0x000fd6000001160d */
[----:B------:R-:W-:Y:S05]  /*26d0*/  @P0 BRA `(.L_x_11) ;  /* 0xffffffd800c40947 */ /* 0x000fea000383ffff */
.L_x_2:
[----:B------:R-:W-:Y:S05]  /*26e0*/  BSYNC.RECONVERGENT B0 ;  /* 0x0000000000007941 */ /* 0x000fea0003800200 */
.L_x_1:
[----:B------:R-:W1:Y:S01]  /*26f0*/  LDC.64 R8, c[0x0][0x390] ;  /* 0x0000e400ff087b82 */ /* 0x000e620000000a00 */
[----:B------:R-:W-:Y:S01]  /*2700*/  SHF.R.U32.HI R0, RZ, 0x2, R3 ;  /* 0x00000002ff007819 */ /* 0x000fe20000011603 */
[----:B------:R-:W-:Y:S03]  /*2710*/  BSSY.RECONVERGENT B0, `(.L_x_12) ;  /* 0x000003f000007945 */ /* 0x000fe60003800200 */
[----:B------:R-:W-:Y:S01]  /*2720*/  LOP3.LUT R0, R0, R3, RZ, 0x3c, !PT ;  /* 0x0000000300007212 */ /* 0x000fe200078e3cff */
[----:B0-----:R-:W-:-:S04]  /*2730*/  IMAD.SHL.U32 R3, R5, 0x10, RZ ;  /* 0x0000001005037824 */ /* 0x001fc800078e00ff */
[----:B------:R-:W-:-:S05]  /*2740*/  IMAD.SHL.U32 R2, R0, 0x2, RZ ;  /* 0x0000000200027824 */ /* 0x000fca00078e00ff */
[----:B------:R-:W-:Y:S01]  /*2750*/  LOP3.LUT R2, R0, R2, R3, 0x96, !PT ;  /* 0x0000000200027212 */ /* 0x000fe200078e9603 */
[----:B------:R-:W-:-:S03]  /*2760*/  IMAD.MOV.U32 R3, RZ, RZ, 0x2f800000 ;  /* 0x2f800000ff037424 */ /* 0x000fc600078e00ff */
[----:B------:R-:W-:Y:S02]  /*2770*/  LOP3.LUT R5, R2, R5, RZ, 0x3c, !PT ;  /* 0x0000000502057212 */ /* 0x000fe400078e3cff */
[----:B-1----:R-:W-:Y:S02]  /*2780*/  LOP3.LUT R8, R8, 0xaad26b49, RZ, 0x3c, !PT ;  /* 0xaad26b4908087812 */ /* 0x002fe400078e3cff */
[----:B------:R-:W-:-:S03]  /*2790*/  LOP3.LUT R9, R9, 0xf7dcefdd, RZ, 0x3c, !PT ;  /* 0xf7dcefdd09097812 */ /* 0x000fc600078e3cff */
[----:B------:R-:W-:Y:S02]  /*27a0*/  IMAD R8, R8, 0x4182bed5, RZ ;  /* 0x4182bed508087824 */ /* 0x000fe400078e02ff */
[----:B------:R-:W-:-:S05]  /*27b0*/  IMAD R9, R9, -0x658354e5, RZ ;  /* 0x9a7cab1b09097824 */ /* 0x000fca00078e02ff */
[----:B------:R-:W-:Y:S01]  /*27c0*/  IADD3 R0, PT, PT, R8, 0x64f0c9, R9 ;  /* 0x0064f0c908007810 */ /* 0x000fe20007ffe009 */
[----:B------:R-:W-:-:S03]  /*27d0*/  IMAD.MOV.U32 R9, RZ, RZ, 0x3e055027 ;  /* 0x3e055027ff097424 */ /* 0x000fc600078e00ff */
[----:B------:R-:W-:-:S04]  /*27e0*/  IADD3 R2, PT, PT, R0, 0x587c5, R5 ;  /* 0x000587c500027810 */ /* 0x000fc80007ffe005 */
[----:B------:R-:W-:-:S05]  /*27f0*/  I2FP.F32.U32 R2, R2 ;  /* 0x0000000200027245 */ /* 0x000fca0000201000 */
[----:B------:R-:W-:-:S05]  /*2800*/  FFMA R2, R2, R3, 1.1641532182693481445e-10 ;  /* 0x2f00000002027423 */ /* 0x000fca0000000003 */
[----:B------:R-:W-:-:S13]  /*2810*/  FSETP.GEU.AND P0, PT, R2, 1.175494350822287508e-38, PT ;  /* 0x008000000200780b */ /* 0x000fda0003f0e000 */
[----:B------:R-:W-:-:S04]  /*2820*/  @!P0 FMUL R2, R2, 8388608 ;  /* 0x4b00000002028820 */ /* 0x000fc80000400000 */
[----:B------:R-:W-:-:S05]  /*2830*/  VIADD R3, R2, 0xc0d55555 ;  /* 0xc0d5555502037836 */ /* 0x000fca0000000000 */
[----:B------:R-:W-:-:S04]  /*2840*/  LOP3.LUT R7, R3, 0xff800000, RZ, 0xc0, !PT ;  /* 0xff80000003077812 */ /* 0x000fc800078ec0ff */
[----:B------:R-:W-:Y:S01]  /*2850*/  I2FP.F32.S32 R4, R7 ;  /* 0x0000000700047245 */ /* 0x000fe20000201400 */
[----:B------:R-:W-:Y:S02]  /*2860*/  IMAD.IADD R3, R2, 0x1, -R7 ;  /* 0x0000000102037824 */ /* 0x000fe400078e0a07 */
[----:B------:R-:W-:Y:S02]  /*2870*/  IMAD.MOV.U32 R7, RZ, RZ, 0x7f800000 ;  /* 0x7f800000ff077424 */ /* 0x000fe400078e00ff */
[----:B------:R-:W-:-:S04]  /*2880*/  FADD R8, R3, -1 ;  /* 0xbf80000003087421 */ /* 0x000fc80000000000 */
[----:B------:R-:W-:-:S04]  /*2890*/  FFMA R3, R8, -R9, 0.14084610342979431152 ;  /* 0x3e1039f608037423 */ /* 0x000fc80000000809 */
[----:B------:R-:W-:-:S04]  /*28a0*/  FFMA R3, R8, R3, -0.12148627638816833496 ;  /* 0xbdf8cdcc08037423 */ /* 0x000fc80000000003 */
[----:B------:R-:W-:-:S04]  /*28b0*/  FFMA R3, R8, R3, 0.13980610668659210205 ;  /* 0x3e0f295508037423 */ /* 0x000fc80000000003 */
[----:B------:R-:W-:-:S04]  /*28c0*/  FFMA R3, R8, R3, -0.16684235632419586182 ;  /* 0xbe2ad8b908037423 */ /* 0x000fc80000000003 */
[----:B------:R-:W-:-:S04]  /*28d0*/  FFMA R3, R8, R3, 0.20012299716472625732 ;  /* 0x3e4ced0b08037423 */ /* 0x000fc80000000003 */
[----:B------:R-:W-:-:S04]  /*28e0*/  FFMA R3, R8, R3, -0.24999669194221496582 ;  /* 0xbe7fff2208037423 */ /* 0x000fc80000000003 */
[----:B------:R-:W-:-:S04]  /*28f0*/  FFMA R3, R8, R3, 0.33333182334899902344 ;  /* 0x3eaaaa7808037423 */ /* 0x000fc80000000003 */
[----:B------:R-:W-:Y:S01]  /*2900*/  FFMA R9, R8, R3, -0.5 ;  /* 0xbf00000008097423 */ /* 0x000fe20000000003 */
[----:B------:R-:W-:Y:S02]  /*2910*/  FSEL R3, RZ, -23, P0 ;  /* 0xc1b80000ff037808 */ /* 0x000fe40000000000 */
[----:B------:R-:W-:Y:S01]  /*2920*/  ISETP.GT.U32.AND P0, PT, R2, 0x7f7fffff, PT ;  /* 0x7f7fffff0200780c */ /* 0x000fe20003f04070 */
[----:B------:R-:W-:Y:S02]  /*2930*/  FMUL R9, R8, R9 ;  /* 0x0000000908097220 */ /* 0x000fe40000400000 */
[----:B------:R-:W-:Y:S01]  /*2940*/  FFMA R4, R4, 1.1920928955078125e-07, R3 ;  /* 0x3400000004047823 */ /* 0x000fe20000000003 */
[----:B------:R-:W-:Y:S01]  /*2950*/  SHF.R.U32.HI R3, RZ, 0x2, R6 ;  /* 0x00000002ff037819 */ /* 0x000fe20000011606 */
[----:B------:R-:W-:-:S03]  /*2960*/  FFMA R9, R8, R9, R8 ;  /* 0x0000000908097223 */ /* 0x000fc60000000008 */
[----:B------:R-:W-:Y:S01]  /*2970*/  LOP3.LUT R3, R3, R6, RZ, 0x3c, !PT ;  /* 0x0000000603037212 */ /* 0x000fe200078e3cff */
[----:B------:R-:W-:Y:S01]  /*2980*/  FFMA R9, R4, 0.69314718246459960938, R9 ;  /* 0x3f31721804097823 */ /* 0x000fe20000000009 */
[----:B------:R-:W-:-:S03]  /*2990*/  IMAD.SHL.U32 R4, R5, 0x10, RZ ;  /* 0x0000001005047824 */ /* 0x000fc600078e00ff */
[C---:B------:R-:W-:Y:S01]  /*29a0*/  @P0 FFMA R9, R2.reuse, R7, +INF ;  /* 0x7f80000002090423 */ /* 0x040fe20000000007 */
[----:B------:R-:W-:Y:S01]  /*29b0*/  FSETP.NEU.AND P0, PT, R2, RZ, PT ;  /* 0x000000ff0200720b */ /* 0x000fe20003f0d000 */
[----:B------:R-:W-:Y:S02]  /*29c0*/  IMAD.SHL.U32 R6, R3, 0x2, RZ ;  /* 0x0000000203067824 */ /* 0x000fe400078e00ff */
[----:B------:R-:W-:-:S03]  /*29d0*/  FMUL R9, R9, -2 ;  /* 0xc000000009097820 */ /* 0x000fc60000400000 */
[----:B------:R-:W-:Y:S02]  /*29e0*/  LOP3.LUT R4, R3, R6, R4, 0x96, !PT ;  /* 0x0000000603047212 */ /* 0x000fe400078e9604 */
[----:B------:R-:W-:Y:S02]  /*29f0*/  FSEL R9, R9, +INF , P0 ;  /* 0x7f80000009097808 */ /* 0x000fe40000000000 */
[----:B------:R-:W-:Y:S02]  /*2a00*/  LOP3.LUT R5, R4, R5, RZ, 0x3c, !PT ;  /* 0x0000000504057212 */ /* 0x000fe400078e3cff */
[----:B------:R0:W1:Y:S01]  /*2a10*/  MUFU.RSQ R2, R9 ;  /* 0x0000000900027308 */ /* 0x0000620000001400 */
[----:B------:R-:W-:Y:S01]  /*2a20*/  VIADD R3, R9, 0xf3000000 ;  /* 0xf300000009037836 */ /* 0x000fe20000000000 */
[----:B------:R-:W-:Y:S01]  /*2a30*/  IADD3 R5, PT, PT, R0, 0xb0f8a, R5 ;  /* 0x000b0f8a00057810 */ /* 0x000fe20007ffe005 */
[----:B------:R-:W-:-:S03]  /*2a40*/  IMAD.MOV.U32 R0, RZ, RZ, 0x30c90fdb ;  /* 0x30c90fdbff007424 */ /* 0x000fc600078e00ff */
[----:B------:R-:W-:Y:S02]  /*2a50*/  ISETP.GT.U32.AND P0, PT, R3, 0x727fffff, PT ;  /* 0x727fffff0300780c */ /* 0x000fe40003f04070 */
[----:B------:R-:W-:-:S05]  /*2a60*/  I2FP.F32.U32 R5, R5 ;  /* 0x0000000500057245 */ /* 0x000fca0000201000 */
[----:B------:R-:W-:-:S06]  /*2a70*/  FFMA R8, R5, R0, 7.314590599882819788e-10 ;  /* 0x30490fdb05087423 */ /* 0x000fcc0000000000 */
[----:B01----:R-:W-:Y:S05]  /*2a80*/  @!P0 BRA `(.L_x_13) ;  /* 0x00000000000c8947 */ /* 0x003fea0003800000 */
[----:B------:R-:W-:-:S07]  /*2a90*/  MOV R7, 0x2ab0 ;  /* 0x00002ab000077802 */ /* 0x000fce0000000f00 */
[----:B------:R-:W-:Y:S05]  /*2aa0*/  CALL.REL.NOINC `($__internal_0_$__cuda_sm20_sqrt_rn_f32_slowpath) ;  /* 0x00000000003c7944 */ /* 0x000fea0003c00000 */
[----:B------:R-:W-:Y:S05]  /*2ab0*/  BRA `(.L_x_14) ;  /* 0x0000000000107947 */ /* 0x000fea0003800000 */
.L_x_13:
[----:B------:R-:W-:Y:S01]  /*2ac0*/  FMUL.FTZ R0, R9, R2 ;  /* 0x0000000209007220 */ /* 0x000fe20000410000 */
[----:B------:R-:W-:-:S03]  /*2ad0*/  FMUL.FTZ R2, R2, 0.5 ;  /* 0x3f00000002027820 */ /* 0x000fc60000410000 */
[----:B------:R-:W-:-:S04]  /*2ae0*/  FFMA R3, -R0, R0, R9 ;  /* 0x0000000000037223 */ /* 0x000fc80000000109 */
[----:B------:R-:W-:-:S07]  /*2af0*/  FFMA R0, R3, R2, R0 ;  /* 0x0000000203007223 */ /* 0x000fce0000000000 */
.L_x_14:
[----:B------:R-:W-:Y:S05]  /*2b00*/  BSYNC.RECONVERGENT B0 ;  /* 0x0000000000007941 */ /* 0x000fea0003800200 */
.L_x_12:
[----:B------:R-:W0:Y:S01]  /*2b10*/  LDCU.64 UR4, c[0x0][0x380] ;  /* 0x00007000ff0477ac */ /* 0x000e220008000a00 */
[----:B------:R-:W-:Y:S01]  /*2b20*/  FMUL.RZ R4, R8, 0.15915493667125701904 ;  /* 0x3e22f98308047820 */ /* 0x000fe2000040c000 */
[----:B------:R-:W-:-:S03]  /*2b30*/  SHF.R.S32.HI R3, RZ, 0x1f, R10 ;  /* 0x0000001fff037819 */ /* 0x000fc6000001140a */
[----:B------:R-:W1:Y:S01]  /*2b40*/  MUFU.SIN R5, R4 ;  /* 0x0000000400057308 */ /* 0x000e620000000400 */
[----:B0-----:R-:W-:-:S04]  /*2b50*/  LEA R2, P0, R10, UR4, 0x2 ;  /* 0x000000040a027c11 */ /* 0x001fc8000f8010ff */
[----:B------:R-:W-:Y:S01]  /*2b60*/  LEA.HI.X R3, R10, UR5, R3, 0x2, P0 ;  /* 0x000000050a037c11 */ /* 0x000fe200080f1403 */
[----:B-1----:R-:W-:-:S05]  /*2b70*/  FMUL R5, R5, R0 ;  /* 0x0000000005057220 */ /* 0x002fca0000400000 */
[----:B------:R-:W-:Y:S01]  /*2b80*/  STG.E desc[UR6][R2.64], R5 ;  /* 0x0000000502007986 */ /* 0x000fe2000c101906 */
[----:B------:R-:W-:Y:S05]  /*2b90*/  EXIT ;  /* 0x000000000000794d */ /* 0x000fea0003800000 */
        .weak           $__internal_0_$__cuda_sm20_sqrt_rn_f32_slowpath
        .type           $__internal_0_$__cuda_sm20_sqrt_rn_f32_slowpath,@function
        .size           $__internal_0_$__cuda_sm20_sqrt_rn_f32_slowpath,(.L_x_17 - $__internal_0_$__cuda_sm20_sqrt_rn_f32_slowpath)
$__internal_0_$__cuda_sm20_sqrt_rn_f32_slowpath:
[----:B------:R-:W-:-:S13]  /*2ba0*/  LOP3.LUT P0, RZ, R9, 0x7fffffff, RZ, 0xc0, !PT ;  /* 0x7fffffff09ff7812 */ /* 0x000fda000780c0ff */
[----:B------:R-:W-:Y:S01]  /*2bb0*/  @!P0 IMAD.MOV.U32 R2, RZ, RZ, R9 ;  /* 0x000000ffff028224 */ /* 0x000fe200078e0009 */
[----:B------:R-:W-:Y:S06]  /*2bc0*/  @!P0 BRA `(.L_x_15) ;  /* 0x0000000000448947 */ /* 0x000fec0003800000 */
[----:B------:R-:W-:Y:S01]  /*2bd0*/  FSETP.GEU.FTZ.AND P0, PT, R9, RZ, PT ;  /* 0x000000ff0900720b */ /* 0x000fe20003f1e000 */
[----:B------:R-:W-:-:S12]  /*2be0*/  IMAD.MOV.U32 R0, RZ, RZ, R9 ;  /* 0x000000ffff007224 */ /* 0x000fd800078e0009 */
[----:B------:R-:W-:Y:S01]  /*2bf0*/  @!P0 IMAD.MOV.U32 R2, RZ, RZ, 0x7fffffff ;  /* 0x7fffffffff028424 */ /* 0x000fe200078e00ff */
[----:B------:R-:W-:Y:S06]  /*2c00*/  @!P0 BRA `(.L_x_15) ;  /* 0x0000000000348947 */ /* 0x000fec0003800000 */
[----:B------:R-:W-:-:S13]  /*2c10*/  FSETP.GTU.FTZ.AND P0, PT, |R0|, +INF , PT ;  /* 0x7f8000000000780b */ /* 0x000fda0003f1c200 */
[----:B------:R-:W-:Y:S01]  /*2c20*/  @P0 FADD.FTZ R2, R0, 1 ;  /* 0x3f80000000020421 */ /* 0x000fe20000010000 */
[----:B------:R-:W-:Y:S06]  /*2c30*/  @P0 BRA `(.L_x_15) ;  /* 0x0000000000280947 */ /* 0x000fec0003800000 */
[----:B------:R-:W-:-:S13]  /*2c40*/  FSETP.NEU.FTZ.AND P0, PT, |R0|, +INF , PT ;  /* 0x7f8000000000780b */ /* 0x000fda0003f1d200 */
[----:B------:R-:W-:-:S04]  /*2c50*/  @P0 FFMA R3, R0, 1.84467440737095516160e+19, RZ ;  /* 0x5f80000000030823 */ /* 0x000fc800000000ff */
[----:B------:R-:W0:Y:S02]  /*2c60*/  @P0 MUFU.RSQ R2, R3 ;  /* 0x0000000300020308 */ /* 0x000e240000001400 */
[----:B0-----:R-:W-:Y:S01]  /*2c70*/  @P0 FMUL.FTZ R4, R3, R2 ;  /* 0x0000000203040220 */ /* 0x001fe20000410000 */
[----:B------:R-:W-:Y:S01]  /*2c80*/  @P0 FMUL.FTZ R6, R2, 0.5 ;  /* 0x3f00000002060820 */ /* 0x000fe20000410000 */
[----:B------:R-:W-:Y:S02]  /*2c90*/  @!P0 IMAD.MOV.U32 R2, RZ, RZ, R0 ;  /* 0x000000ffff028224 */ /* 0x000fe400078e0000 */
[----:B------:R-:W-:-:S04]  /*2ca0*/  @P0 FADD.FTZ R5, -R4, -RZ ;  /* 0x800000ff04050221 */ /* 0x000fc80000010100 */
[----:B------:R-:W-:-:S04]  /*2cb0*/  @P0 FFMA R5, R4, R5, R3 ;  /* 0x0000000504050223 */ /* 0x000fc80000000003 */
[----:B------:R-:W-:-:S04]  /*2cc0*/  @P0 FFMA R5, R5, R6, R4 ;  /* 0x0000000605050223 */ /* 0x000fc80000000004 */
[----:B------:R-:W-:-:S07]  /*2cd0*/  @P0 FMUL.FTZ R2, R5, 2.3283064365386962891e-10 ;  /* 0x2f80000005020820 */ /* 0x000fce0000410000 */
.L_x_15:
[----:B------:R-:W-:Y:S02]  /*2ce0*/  IMAD.MOV.U32 R0, RZ, RZ, R2 ;  /* 0x000000ffff007224 */ /* 0x000fe400078e0002 */
[----:B------:R-:W-:Y:S02]  /*2cf0*/  IMAD.MOV.U32 R2, RZ, RZ, R7 ;  /* 0x000000ffff027224 */ /* 0x000fe400078e0007 */
[----:B------:R-:W-:-:S04]  /*2d00*/  IMAD.MOV.U32 R3, RZ, RZ, 0x0 ;  /* 0x00000000ff037424 */ /* 0x000fc800078e00ff */
[----:B------:R-:W-:Y:S05]  /*2d10*/  RET.REL.NODEC R2 `(_Z25random_normal_init_kernelPfim) ;  /* 0xffffffd002b87950 */ /* 0x000fea0003c3ffff */
.L_x_16:
        /* <DEDUP_REMOVED lines=14> */
.L_x_17:


//--------------------- .nv.global.init           --------------------------
	.section	.nv.global.init,"aw",@progbits
	.align	4
.nv.global.init:
	.type		mrg32k3aM1SubSeq,@object
	.size		mrg32k3aM1SubSeq,(mrg32k3aM2SubSeq - mrg32k3aM1SubSeq)
mrg32k3aM1SubSeq:
        /*0000*/ 	.byte	0x0b, 0xcc, 0xee, 0x04, 0x73, 0x29, 0x8b, 0x6f, 0xf6, 0x53, 0x03, 0xf6, 0x23, 0xf6, 0xea, 0xda
        /* <DEDUP_REMOVED lines=125> */
	.type		mrg32k3aM2SubSeq,@object
	.size		mrg32k3aM2SubSeq,(mrg32k3aM1 - mrg32k3aM2SubSeq)
mrg32k3aM2SubSeq:
        /* <DEDUP_REMOVED lines=126> */
	.type		mrg32k3aM1,@object
	.size		mrg32k3aM1,(mrg32k3aM1Seq - mrg32k3aM1)
mrg32k3aM1:
        /* <DEDUP_REMOVED lines=144> */
	.type		mrg32k3aM1Seq,@object
	.size		mrg32k3aM1Seq,(mrg32k3aM2 - mrg32k3aM1Seq)
mrg32k3aM1Seq:
        /* <DEDUP_REMOVED lines=144> */
	.type		mrg32k3aM2,@object
	.size		mrg32k3aM2,(mrg32k3aM2Seq - mrg32k3aM2)
mrg32k3aM2:
        /* <DEDUP_REMOVED lines=144> */
	.type		mrg32k3aM2Seq,@object
	.size		mrg32k3aM2Seq,(precalc_xorwow_matrix - mrg32k3aM2Seq)
mrg32k3aM2Seq:
        /* <DEDUP_REMOVED lines=144> */
	.type		precalc_xorwow_matrix,@object
	.size		precalc_xorwow_matrix,(precalc_xorwow_offset_matrix - precalc_xorwow_matrix)
precalc_xorwow_matrix:
        /* <DEDUP_REMOVED lines=6400> */
	.type		precalc_xorwow_offset_matrix,@object
	.size		precalc_xorwow_offset_matrix,(.L_1 - precalc_xorwow_offset_matrix)
precalc_xorwow_offset_matrix:
        /* <DEDUP_REMOVED lines=6400> */
.L_1:


//--------------------- .nv.shared.reserved.0     --------------------------
	.section	.nv.shared.reserved.0,"aw",@nobits
	.weak		__nv_reservedSMEM_offset_0_alias
	.size		__nv_reservedSMEM_offset_0_alias, 0, 64
	.other		__nv_reservedSMEM_offset_0_alias,@"STO_CUDA_RESERVED_SHARED STV_DEFAULT"
__nv_reservedSMEM_offset_0_alias:
	.zero		0
	.zero		64


//--------------------- .nv.constant0._Z16zero_init_kernelPfi --------------------------
	.section	.nv.constant0._Z16zero_init_kernelPfi,"a",@progbits
	.sectionflags	@""
	.align	4
.nv.constant0._Z16zero_init_kernelPfi:
	.zero		908


//--------------------- .nv.constant0._Z25random_normal_init_kernelPfim --------------------------
	.section	.nv.constant0._Z25random_normal_init_kernelPfim,"a",@progbits
	.sectionflags	@""
	.align	4
.nv.constant0._Z25random_normal_init_kernelPfim:
	.zero		920


//--------------------- SYMBOLS --------------------------

	.type		.nv.reservedSmem.offset0,@object
	.size		.nv.reservedSmem.offset0,0x4
